	.target	sm_90a

	.elftype	@"ET_EXEC"


//--------------------- .note.nv.tkinfo           --------------------------
	.section	.note.nv.tkinfo,"",@"SHT_NOTE"
	.sectionflags	@"SHF_NOTE_NV_TKINFO"
	.tkinfo
        /*0018*/ 	.word	0x00000002
        /*0030*/ 	.string	""
        /*0030*/ 	.string	"ptxas"
        /*0030*/ 	.string	"Cuda compilation tools, release 13.0, V13.0.88"
        /*0030*/ 	.string	"Build cuda_13.0.r13.0/compiler.36424714_0"
        /*0030*/ 	.string	"-arch sm_90a -m 64 "



//--------------------- .note.nv.cuinfo           --------------------------
	.section	.note.nv.cuinfo,"",@"SHT_NOTE"
	.sectionflags	@"SHF_NOTE_NV_CUINFO"
        /*0018*/ 	.short	0x0002
        /*001a*/ 	.short	0x005a
        /*001c*/ 	.short	0x0082
	.zero		2


//--------------------- .nv.info                  --------------------------
	.section	.nv.info,"",@"SHT_CUDA_INFO"
	.align	4


	//----- nvinfo : EIATTR_REGCOUNT
	.align		4
        /*0000*/ 	.byte	0x04, 0x2f
        /*0002*/ 	.short	(.L_12 - .L_11)
	.align		4
.L_11:
        /*0004*/ 	.word	index@(_ZN7cutlass13device_kernelINS_4gemm6kernel13GemmUniversalIN4cute5tupleIJiiiiEEENS1_10collective13CollectiveMmaINS1_37MainloopSm90TmaGmmaWarpSpecializedFP8ILi2ENS5_IJNS4_1CILi1EEESB_SB_EEENS1_35KernelTmaWarpSpecializedCooperativeEEENS5_IJNSA_ILi256EEENSA_ILi112EEESF_EEENS_12float_e4m3_tENS5_IJlSB_lEEESI_SJ_NS4_8TiledMMAINS4_8MMA_AtomIJNS4_4SM904GMMA30MMA_64x16x32_F32E4M3E4M3_SS_TNILNSN_7ScaleInE1ELSP_1EEEEEENS4_6LayoutINS5_IJNSA_ILi2EEESB_SB_EEENS5_IJSB_NSA_ILi0EEESV_EEEEENS5_IJNS4_10UnderscoreESY_SY_EEEEENS4_13SM90_TMA_LOADENS4_14ComposedLayoutINS4_7SwizzleILi3ELi4ELi3EEENS4_18smem_ptr_flag_bitsILi8EEENSS_INS5_IJNSA_ILi8EEENSA_ILi128EEEEEENS5_IJS18_SB_EEEEEEEvNS4_8identityES11_S1C_vS1D_EENS_8epilogue10collective6detail29Sm90TmaWarpSpecializedAdapterINS1G_15DefaultEpilogueISI_SJ_SJ_NS1F_6thread17LinearCombinationISI_Li1EffLNS1K_9ScaleType4KindE0ELNS_15FloatRoundStyleE2ESI_EENS1_15EpilogueDefaultEEEEEvvEEEEvNT_6ParamsE)
        /*0008*/ 	.word	0x000000a8


	//----- nvinfo : EIATTR_FRAME_SIZE
	.align		4
.L_12:
        /*000c*/ 	.byte	0x04, 0x11
        /*000e*/ 	.short	(.L_14 - .L_13)
	.align		4
.L_13:
        /*0010*/ 	.word	index@(_ZN7cutlass13device_kernelINS_4gemm6kernel13GemmUniversalIN4cute5tupleIJiiiiEEENS1_10collective13CollectiveMmaINS1_37MainloopSm90TmaGmmaWarpSpecializedFP8ILi2ENS5_IJNS4_1CILi1EEESB_SB_EEENS1_35KernelTmaWarpSpecializedCooperativeEEENS5_IJNSA_ILi256EEENSA_ILi112EEESF_EEENS_12float_e4m3_tENS5_IJlSB_lEEESI_SJ_NS4_8TiledMMAINS4_8MMA_AtomIJNS4_4SM904GMMA30MMA_64x16x32_F32E4M3E4M3_SS_TNILNSN_7ScaleInE1ELSP_1EEEEEENS4_6LayoutINS5_IJNSA_ILi2EEESB_SB_EEENS5_IJSB_NSA_ILi0EEESV_EEEEENS5_IJNS4_10UnderscoreESY_SY_EEEEENS4_13SM90_TMA_LOADENS4_14ComposedLayoutINS4_7SwizzleILi3ELi4ELi3EEENS4_18smem_ptr_flag_bitsILi8EEENSS_INS5_IJNSA_ILi8EEENSA_ILi128EEEEEENS5_IJS18_SB_EEEEEEEvNS4_8identityES11_S1C_vS1D_EENS_8epilogue10collective6detail29Sm90TmaWarpSpecializedAdapterINS1G_15DefaultEpilogueISI_SJ_SJ_NS1F_6thread17LinearCombinationISI_Li1EffLNS1K_9ScaleType4KindE0ELNS_15FloatRoundStyleE2ESI_EENS1_15EpilogueDefaultEEEEEvvEEEEvNT_6ParamsE)
        /*0014*/ 	.word	0x00000010


	//----- nvinfo : EIATTR_MIN_STACK_SIZE
	.align		4
.L_14:
        /*0018*/ 	.byte	0x04, 0x12
        /*001a*/ 	.short	(.L_16 - .L_15)
	.align		4
.L_15:
        /*001c*/ 	.word	index@(_ZN7cutlass13device_kernelINS_4gemm6kernel13GemmUniversalIN4cute5tupleIJiiiiEEENS1_10collective13CollectiveMmaINS1_37MainloopSm90TmaGmmaWarpSpecializedFP8ILi2ENS5_IJNS4_1CILi1EEESB_SB_EEENS1_35KernelTmaWarpSpecializedCooperativeEEENS5_IJNSA_ILi256EEENSA_ILi112EEESF_EEENS_12float_e4m3_tENS5_IJlSB_lEEESI_SJ_NS4_8TiledMMAINS4_8MMA_AtomIJNS4_4SM904GMMA30MMA_64x16x32_F32E4M3E4M3_SS_TNILNSN_7ScaleInE1ELSP_1EEEEEENS4_6LayoutINS5_IJNSA_ILi2EEESB_SB_EEENS5_IJSB_NSA_ILi0EEESV_EEEEENS5_IJNS4_10UnderscoreESY_SY_EEEEENS4_13SM90_TMA_LOADENS4_14ComposedLayoutINS4_7SwizzleILi3ELi4ELi3EEENS4_18smem_ptr_flag_bitsILi8EEENSS_INS5_IJNSA_ILi8EEENSA_ILi128EEEEEENS5_IJS18_SB_EEEEEEEvNS4_8identityES11_S1C_vS1D_EENS_8epilogue10collective6detail29Sm90TmaWarpSpecializedAdapterINS1G_15DefaultEpilogueISI_SJ_SJ_NS1F_6thread17LinearCombinationISI_Li1EffLNS1K_9ScaleType4KindE0ELNS_15FloatRoundStyleE2ESI_EENS1_15EpilogueDefaultEEEEEvvEEEEvNT_6ParamsE)
        /*0020*/ 	.word	0x00000010
.L_16:


//--------------------- .nv.compat                --------------------------
	.section	.nv.compat,"",@"SHT_CUDA_COMPAT_INFO"
	.align	4
        /*0000*/ 	.byte	0x02, 0x09, 0x01, 0x00, 0x02, 0x02, 0x04, 0x00, 0x02, 0x05, 0x05, 0x00, 0x03, 0x07, 0x01, 0x01
        /*0010*/ 	.byte	0x02, 0x03, 0x01, 0x00, 0x02, 0x06, 0x01, 0x00, 0x04, 0x0b, 0x08, 0x00, 0x00, 0x00, 0x00, 0x00
        /*0020*/ 	.byte	0x00, 0x00, 0x00, 0x00


//--------------------- .nv.info._ZN7cutlass13device_kernelINS_4gemm6kernel13GemmUniversalIN4cute5tupleIJiiiiEEENS1_10collective13CollectiveMmaINS1_37MainloopSm90TmaGmmaWarpSpecializedFP8ILi2ENS5_IJNS4_1CILi1EEESB_SB_EEENS1_35KernelTmaWarpSpecializedCooperativeEEENS5_IJNSA_ILi256EEENSA_ILi112EEESF_EEENS_12float_e4m3_tENS5_IJlSB_lEEESI_SJ_NS4_8TiledMMAINS4_8MMA_AtomIJNS4_4SM904GMMA30MMA_64x16x32_F32E4M3E4M3_SS_TNILNSN_7ScaleInE1ELSP_1EEEEEENS4_6LayoutINS5_IJNSA_ILi2EEESB_SB_EEENS5_IJSB_NSA_ILi0EEESV_EEEEENS5_IJNS4_10UnderscoreESY_SY_EEEEENS4_13SM90_TMA_LOADENS4_14ComposedLayoutINS4_7SwizzleILi3ELi4ELi3EEENS4_18smem_ptr_flag_bitsILi8EEENSS_INS5_IJNSA_ILi8EEENSA_ILi128EEEEEENS5_IJS18_SB_EEEEEEEvNS4_8identityES11_S1C_vS1D_EENS_8epilogue10collective6detail29Sm90TmaWarpSpecializedAdapterINS1G_15DefaultEpilogueISI_SJ_SJ_NS1F_6thread17LinearCombinationISI_Li1EffLNS1K_9ScaleType4KindE0ELNS_15FloatRoundStyleE2ESI_EENS1_15EpilogueDefaultEEEEEvvEEEEvNT_6ParamsE --------------------------
	.section	.nv.info._ZN7cutlass13device_kernelINS_4gemm6kernel13GemmUniversalIN4cute5tupleIJiiiiEEENS1_10collective13CollectiveMmaINS1_37MainloopSm90TmaGmmaWarpSpecializedFP8ILi2ENS5_IJNS4_1CILi1EEESB_SB_EEENS1_35KernelTmaWarpSpecializedCooperativeEEENS5_IJNSA_ILi256EEENSA_ILi112EEESF_EEENS_12float_e4m3_tENS5_IJlSB_lEEESI_SJ_NS4_8TiledMMAINS4_8MMA_AtomIJNS4_4SM904GMMA30MMA_64x16x32_F32E4M3E4M3_SS_TNILNSN_7ScaleInE1ELSP_1EEEEEENS4_6LayoutINS5_IJNSA_ILi2EEESB_SB_EEENS5_IJSB_NSA_ILi0EEESV_EEEEENS5_IJNS4_10UnderscoreESY_SY_EEEEENS4_13SM90_TMA_LOADENS4_14ComposedLayoutINS4_7SwizzleILi3ELi4ELi3EEENS4_18smem_ptr_flag_bitsILi8EEENSS_INS5_IJNSA_ILi8EEENSA_ILi128EEEEEENS5_IJS18_SB_EEEEEEEvNS4_8identityES11_S1C_vS1D_EENS_8epilogue10collective6detail29Sm90TmaWarpSpecializedAdapterINS1G_15DefaultEpilogueISI_SJ_SJ_NS1F_6thread17LinearCombinationISI_Li1EffLNS1K_9ScaleType4KindE0ELNS_15FloatRoundStyleE2ESI_EENS1_15EpilogueDefaultEEEEEvvEEEEvNT_6ParamsE,"",@"SHT_CUDA_INFO"
	.sectionflags	@""
	.align	4


	//----- nvinfo : EIATTR_CUDA_API_VERSION
	.align		4
        /*0000*/ 	.byte	0x04, 0x37
        /*0002*/ 	.short	(.L_18 - .L_17)
.L_17:
        /*0004*/ 	.word	0x00000082


	//----- nvinfo : EIATTR_KPARAM_INFO
	.align		4
.L_18:
        /*0008*/ 	.byte	0x04, 0x17
        /*000a*/ 	.short	(.L_20 - .L_19)
.L_19:
        /*000c*/ 	.word	0x00000000
        /*0010*/ 	.short	0x0000
        /*0012*/ 	.short	0x0070
        /*0014*/ 	.byte	0x00, 0xf0, 0x01, 0x10


	//----- nvinfo : EIATTR_SPARSE_MMA_MASK
	.align		4
.L_20:
        /*0018*/ 	.byte	0x03, 0x50
        /*001a*/ 	.short	0x0000


	//----- nvinfo : EIATTR_MAXREG_COUNT
	.align		4
        /*001c*/ 	.byte	0x03, 0x1b
        /*001e*/ 	.short	0x00a8


	//----- nvinfo : EIATTR_NUM_BARRIERS
	.align		4
        /*0020*/ 	.byte	0x02, 0x4c
        /*0022*/ 	.byte	0x01
	.zero		1


	//----- nvinfo : EIATTR_ANNOTATIONS
	.align		4
        /*0024*/ 	.byte	0x04, 0x55
        /*0026*/ 	.short	(.L_22 - .L_21)


	//   ....[0]....
.L_21:
        /*0028*/ 	.word	0x00000001
        /*002c*/ 	.byte	0x50, 0x05, 0x00, 0x00, 0x01, 0x00, 0x00, 0x00, 0x70, 0x05, 0x00, 0x00, 0x01, 0x00, 0x00, 0x00
        /* <DEDUP_REMOVED lines=9> */
        /*00cc*/ 	.byte	0xb0, 0x07, 0x01, 0x00


	//----- nvinfo : EIATTR_MERCURY_ISA_VERSION
	.align		4
.L_22:
        /*00d0*/ 	.byte	0x03, 0x5f
        /*00d2*/ 	.short	0x0101


	//----- nvinfo : EIATTR_INT_WARP_WIDE_INSTR_OFFSETS
	.align		4
        /*00d4*/ 	.byte	0x04, 0x31
        /*00d6*/ 	.short	(.L_24 - .L_23)


	//   ....[0]....
.L_23:
        /*00d8*/ 	.word	0x00000420


	//   ....[1]....
        /*00dc*/ 	.word	0x00000430


	//   ....[2]....
        /*00e0*/ 	.word	0x00000560


	//----- nvinfo : EIATTR_COOP_GROUP_MASK_REGIDS
	.align		4
.L_24:
        /*00e4*/ 	.byte	0x04, 0x29
        /*00e6*/ 	.short	(.L_26 - .L_25)


	//   ....[0]....
.L_25:
        /*00e8*/ 	.word	0xffffffff


	//   ....[1]....
        /*00ec*/ 	.word	0xffffffff


	//   ....[2]....
        /*00f0*/ 	.word	0xffffffff


	//   ....[3]....
        /*00f4*/ 	.word	0xffffffff


	//   ....[4]....
        /*00f8*/ 	.word	0xffffffff


	//----- nvinfo : EIATTR_COOP_GROUP_INSTR_OFFSETS
	.align		4
.L_26:
        /*00fc*/ 	.byte	0x04, 0x28
        /*00fe*/ 	.short	(.L_28 - .L_27)


	//   ....[0]....
.L_27:
        /*0100*/ 	.word	0x00000070


	//   ....[1]....
        /*0104*/ 	.word	0x00000080


	//   ....[2]....
        /*0108*/ 	.word	0x000001a0


	//   ....[3]....
        /*010c*/ 	.word	0x00000370


	//   ....[4]....
        /*0110*/ 	.word	0x00001280


	//----- nvinfo : EIATTR_REG_RECONFIG
	.align		4
.L_28:
        /*0114*/ 	.byte	0x01, 0x54
	.zero		2


	//----- nvinfo : EIATTR_MBARRIER_INSTR_OFFSETS
	.align		4
        /*0118*/ 	.byte	0x04, 0x39
        /*011a*/ 	.short	(.L_30 - .L_29)


	//   ....[0]....
.L_29:
        /*011c*/ 	.word	0x00000320
        /*0120*/ 	.word	0x000000ff
        /*0124*/ 	.word	0x00000000
        /*0128*/ 	.short	0x0100
        /*012a*/ 	.byte	0x0a
	.zero		1


	//   ....[1]....
        /*012c*/ 	.word	0x00000330
        /*0130*/ 	.word	0x000000ff
        /*0134*/ 	.word	0x00000010
        /*0138*/ 	.short	0x0100
        /*013a*/ 	.byte	0x0a
	.zero		1


	//   ....[2]....
        /*013c*/ 	.word	0x00000340
        /*0140*/ 	.word	0x000000ff
        /*0144*/ 	.word	0x00000008
        /*0148*/ 	.short	0x0100
        /*014a*/ 	.byte	0x0a
	.zero		1


	//   ....[3]....
        /*014c*/ 	.word	0x00000350
        /*0150*/ 	.word	0x000000ff
        /*0154*/ 	.word	0x00000018
        /*0158*/ 	.short	0x0100
        /*015a*/ 	.byte	0x0a
	.zero		1


	//   ....[4]....
        /*015c*/ 	.word	0x00000590
        /*0160*/ 	.word	0x000000ff
        /*0164*/ 	.word	0x00000030
        /*0168*/ 	.short	0x0100
        /*016a*/ 	.byte	0x08
	.zero		1


	//   ....[5]....
        /*016c*/ 	.word	0x000005a0
        /*0170*/ 	.word	0x000000ff
        /*0174*/ 	.word	0x00000038
        /*0178*/ 	.short	0x0100
        /*017a*/ 	.byte	0x08
	.zero		1


	//   ....[6]....
        /*017c*/ 	.word	0x000018d0
        /*0180*/ 	.word	0x000000ff
        /*0184*/ 	.word	0x00000000
        /*0188*/ 	.short	0x010a
        /*018a*/ 	.byte	0x0c
	.zero		1


	//   ....[7]....
        /*018c*/ 	.word	0x00001930
        /*0190*/ 	.word	0x000000ff
        /*0194*/ 	.word	0x00000000
        /*0198*/ 	.short	0x010a
        /*019a*/ 	.byte	0x0c
	.zero		1


	//   ....[8]....
        /*019c*/ 	.word	0x00004380
        /*01a0*/ 	.word	0x000000ff
        /*01a4*/ 	.word	0x00000000
        /*01a8*/ 	.short	0x010a
        /*01aa*/ 	.byte	0x0e
	.zero		1


	//   ....[9]....
        /*01ac*/ 	.word	0x000043c0
        /*01b0*/ 	.word	0x000000ff
        /*01b4*/ 	.word	0x00000000
        /*01b8*/ 	.short	0x010a
        /*01ba*/ 	.byte	0x0e
	.zero		1


	//   ....[10]....
        /*01bc*/ 	.word	0x000069b0
        /*01c0*/ 	.word	0x000000ff
        /*01c4*/ 	.word	0x00000000
        /*01c8*/ 	.short	0x0101
        /*01ca*/ 	.byte	0x0d
	.zero		1


	//   ....[11]....
        /*01cc*/ 	.word	0x00007320
        /*01d0*/ 	.word	0x000000ff
        /*01d4*/ 	.word	0x00000000
        /*01d8*/ 	.short	0x0101
        /*01da*/ 	.byte	0x06
	.zero		1


	//   ....[12]....
        /*01dc*/ 	.word	0x00010260
        /*01e0*/ 	.word	0x0000000d
        /*01e4*/ 	.word	0x00000010
        /*01e8*/ 	.short	0x010a
        /*01ea*/ 	.byte	0x3f
	.zero		1


	//   ....[13]....
        /*01ec*/ 	.word	0x00010730
        /*01f0*/ 	.word	0x00000003
        /*01f4*/ 	.word	0x00000038
        /*01f8*/ 	.short	0x0101
        /*01fa*/ 	.byte	0x3f
	.zero		1


	//   ....[14]....
        /*01fc*/ 	.word	0x00010e60
        /*0200*/ 	.word	0x00000007
        /*0204*/ 	.word	0x00000000
        /*0208*/ 	.short	0x010a
        /*020a*/ 	.byte	0x3f
	.zero		1


	//   ....[15]....
        /*020c*/ 	.word	0x00010ee0
        /*0210*/ 	.word	0x00000003
        /*0214*/ 	.word	0x00000000
        /*0218*/ 	.short	0x010a
        /*021a*/ 	.byte	0x3f
	.zero		1


	//   ....[16]....
        /*021c*/ 	.word	0x00010f50
        /*0220*/ 	.word	0x00000003
        /*0224*/ 	.word	0x00000000
        /*0228*/ 	.short	0x010a
        /*022a*/ 	.byte	0x3f
	.zero		1


	//   ....[17]....
        /*022c*/ 	.word	0x00010fb0
        /*0230*/ 	.word	0x000000e2
        /*0234*/ 	.word	0x00000000
        /*0238*/ 	.short	0x010a
        /*023a*/ 	.byte	0x3f
	.zero		1


	//   ....[18]....
        /*023c*/ 	.word	0x00011080
        /*0240*/ 	.word	0x0000000d
        /*0244*/ 	.word	0x00000010
        /*0248*/ 	.short	0x010a
        /*024a*/ 	.byte	0x3f
	.zero		1


	//   ....[19]....
        /*024c*/ 	.word	0x00011160
        /*0250*/ 	.word	0x00000007
        /*0254*/ 	.word	0x00000000
        /*0258*/ 	.short	0x010a
        /*025a*/ 	.byte	0x3f
	.zero		1


	//----- nvinfo : EIATTR_NUM_MBARRIERS
	.align		4
.L_30:
        /*025c*/ 	.byte	0x03, 0x38
        /*025e*/ 	.short	0x0006


	//----- nvinfo : EIATTR_EXIT_INSTR_OFFSETS
	.align		4
        /*0260*/ 	.byte	0x04, 0x1c
        /*0262*/ 	.short	(.L_32 - .L_31)


	//   ....[0]....
.L_31:
        /*0264*/ 	.word	0x00000600


	//   ....[1]....
        /*0268*/ 	.word	0x00000f50


	//   ....[2]....
        /*026c*/ 	.word	0x0000f8a0


	//   ....[3]....
        /*0270*/ 	.word	0x0000fef0


	//   ....[4]....
        /*0274*/ 	.word	0x00010f30


	//----- nvinfo : EIATTR_MAX_THREADS
	.align		4
.L_32:
        /*0278*/ 	.byte	0x04, 0x05
        /*027a*/ 	.short	(.L_34 - .L_33)
.L_33:
        /*027c*/ 	.word	0x00000180
        /*0280*/ 	.word	0x00000001
        /*0284*/ 	.word	0x00000001


	//----- nvinfo : EIATTR_CRS_STACK_SIZE
	.align		4
.L_34:
        /*0288*/ 	.byte	0x04, 0x1e
        /*028a*/ 	.short	(.L_36 - .L_35)
.L_35:
        /*028c*/ 	.word	0x00000000


	//----- nvinfo : EIATTR_CBANK_PARAM_SIZE
	.align		4
.L_36:
        /*0290*/ 	.byte	0x03, 0x19
        /*0292*/ 	.short	0x0470


	//----- nvinfo : EIATTR_PARAM_CBANK
	.align		4
        /*0294*/ 	.byte	0x04, 0x0a
        /*0296*/ 	.short	(.L_38 - .L_37)
	.align		4
.L_37:
        /*0298*/ 	.word	index@(.nv.constant0._ZN7cutlass13device_kernelINS_4gemm6kernel13GemmUniversalIN4cute5tupleIJiiiiEEENS1_10collective13CollectiveMmaINS1_37MainloopSm90TmaGmmaWarpSpecializedFP8ILi2ENS5_IJNS4_1CILi1EEESB_SB_EEENS1_35KernelTmaWarpSpecializedCooperativeEEENS5_IJNSA_ILi256EEENSA_ILi112EEESF_EEENS_12float_e4m3_tENS5_IJlSB_lEEESI_SJ_NS4_8TiledMMAINS4_8MMA_AtomIJNS4_4SM904GMMA30MMA_64x16x32_F32E4M3E4M3_SS_TNILNSN_7ScaleInE1ELSP_1EEEEEENS4_6LayoutINS5_IJNSA_ILi2EEESB_SB_EEENS5_IJSB_NSA_ILi0EEESV_EEEEENS5_IJNS4_10UnderscoreESY_SY_EEEEENS4_13SM90_TMA_LOADENS4_14ComposedLayoutINS4_7SwizzleILi3ELi4ELi3EEENS4_18smem_ptr_flag_bitsILi8EEENSS_INS5_IJNSA_ILi8EEENSA_ILi128EEEEEENS5_IJS18_SB_EEEEEEEvNS4_8identityES11_S1C_vS1D_EENS_8epilogue10collective6detail29Sm90TmaWarpSpecializedAdapterINS1G_15DefaultEpilogueISI_SJ_SJ_NS1F_6thread17LinearCombinationISI_Li1EffLNS1K_9ScaleType4KindE0ELNS_15FloatRoundStyleE2ESI_EENS1_15EpilogueDefaultEEEEEvvEEEEvNT_6ParamsE)
        /*029c*/ 	.short	0x0210
        /*029e*/ 	.short	0x0470


	//----- nvinfo : EIATTR_SW_WAR
	.align		4
.L_38:
        /*02a0*/ 	.byte	0x04, 0x36
        /*02a2*/ 	.short	(.L_40 - .L_39)
.L_39:
        /*02a4*/ 	.word	0x00000008
.L_40:


//--------------------- .nv.callgraph             --------------------------
	.section	.nv.callgraph,"",@"SHT_CUDA_CALLGRAPH"
	.align	4
	.sectionentsize	8
	.align		4
        /*0000*/ 	.word	0x00000000
	.align		4
        /*0004*/ 	.word	0xffffffff
	.align		4
        /*0008*/ 	.word	0x00000000
	.align		4
        /*000c*/ 	.word	0xfffffffe
	.align		4
        /*0010*/ 	.word	0x00000000
	.align		4
        /*0014*/ 	.word	0xfffffffd
	.align		4
        /*0018*/ 	.word	0x00000000
	.align		4
        /*001c*/ 	.word	0xfffffffc


//--------------------- .nv.constant4             --------------------------
	.section	.nv.constant4,"a",@progbits
	.align	8
	.align		8
.nv.constant4:
        /*0000*/ 	.dword	_ZN40_INTERNAL_51f448cd_4_k_cu_20875c9b_157984cuda3std3__45__cpo5beginE
	.align		8
        /*0008*/ 	.dword	_ZN40_INTERNAL_51f448cd_4_k_cu_20875c9b_157984cuda3std3__45__cpo3endE
	.align		8
        /*0010*/ 	.dword	_ZN40_INTERNAL_51f448cd_4_k_cu_20875c9b_157984cuda3std3__45__cpo6cbeginE
	.align		8
        /*0018*/ 	.dword	_ZN40_INTERNAL_51f448cd_4_k_cu_20875c9b_157984cuda3std3__45__cpo4cendE
	.align		8
        /*0020*/ 	.dword	_ZN40_INTERNAL_51f448cd_4_k_cu_20875c9b_157984cuda3std3__442_GLOBAL__N__51f448cd_4_k_cu_20875c9b_157986ignoreE
	.align		8
        /*0028*/ 	.dword	_ZN40_INTERNAL_51f448cd_4_k_cu_20875c9b_157984cuda3std3__419piecewise_constructE
	.align		8
        /*0030*/ 	.dword	_ZN40_INTERNAL_51f448cd_4_k_cu_20875c9b_157984cuda3std3__48in_placeE
	.align		8
        /*0038*/ 	.dword	_ZN40_INTERNAL_51f448cd_4_k_cu_20875c9b_157984cuda3std6ranges3__45__cpo4swapE
	.align		8
        /*0040*/ 	.dword	_ZN40_INTERNAL_51f448cd_4_k_cu_20875c9b_157984cuda3std6ranges3__45__cpo9iter_moveE
	.align		8
        /*0048*/ 	.dword	_ZN40_INTERNAL_51f448cd_4_k_cu_20875c9b_157984cute7productE
	.align		8
        /*0050*/ 	.dword	_ZN40_INTERNAL_51f448cd_4_k_cu_20875c9b_157984cute1_E


//--------------------- .text._ZN7cutlass13device_kernelINS_4gemm6kernel13GemmUniversalIN4cute5tupleIJiiiiEEENS1_10collective13CollectiveMmaINS1_37MainloopSm90TmaGmmaWarpSpecializedFP8ILi2ENS5_IJNS4_1CILi1EEESB_SB_EEENS1_35KernelTmaWarpSpecializedCooperativeEEENS5_IJNSA_ILi256EEENSA_ILi112EEESF_EEENS_12float_e4m3_tENS5_IJlSB_lEEESI_SJ_NS4_8TiledMMAINS4_8MMA_AtomIJNS4_4SM904GMMA30MMA_64x16x32_F32E4M3E4M3_SS_TNILNSN_7ScaleInE1ELSP_1EEEEEENS4_6LayoutINS5_IJNSA_ILi2EEESB_SB_EEENS5_IJSB_NSA_ILi0EEESV_EEEEENS5_IJNS4_10UnderscoreESY_SY_EEEEENS4_13SM90_TMA_LOADENS4_14ComposedLayoutINS4_7SwizzleILi3ELi4ELi3EEENS4_18smem_ptr_flag_bitsILi8EEENSS_INS5_IJNSA_ILi8EEENSA_ILi128EEEEEENS5_IJS18_SB_EEEEEEEvNS4_8identityES11_S1C_vS1D_EENS_8epilogue10collective6detail29Sm90TmaWarpSpecializedAdapterINS1G_15DefaultEpilogueISI_SJ_SJ_NS1F_6thread17LinearCombinationISI_Li1EffLNS1K_9ScaleType4KindE0ELNS_15FloatRoundStyleE2ESI_EENS1_15EpilogueDefaultEEEEEvvEEEEvNT_6ParamsE --------------------------
	.section	.text._ZN7cutlass13device_kernelINS_4gemm6kernel13GemmUniversalIN4cute5tupleIJiiiiEEENS1_10collective13CollectiveMmaINS1_37MainloopSm90TmaGmmaWarpSpecializedFP8ILi2ENS5_IJNS4_1CILi1EEESB_SB_EEENS1_35KernelTmaWarpSpecializedCooperativeEEENS5_IJNSA_ILi256EEENSA_ILi112EEESF_EEENS_12float_e4m3_tENS5_IJlSB_lEEESI_SJ_NS4_8TiledMMAINS4_8MMA_AtomIJNS4_4SM904GMMA30MMA_64x16x32_F32E4M3E4M3_SS_TNILNSN_7ScaleInE1ELSP_1EEEEEENS4_6LayoutINS5_IJNSA_ILi2EEESB_SB_EEENS5_IJSB_NSA_ILi0EEESV_EEEEENS5_IJNS4_10UnderscoreESY_SY_EEEEENS4_13SM90_TMA_LOADENS4_14ComposedLayoutINS4_7SwizzleILi3ELi4ELi3EEENS4_18smem_ptr_flag_bitsILi8EEENSS_INS5_IJNSA_ILi8EEENSA_ILi128EEEEEENS5_IJS18_SB_EEEEEEEvNS4_8identityES11_S1C_vS1D_EENS_8epilogue10collective6detail29Sm90TmaWarpSpecializedAdapterINS1G_15DefaultEpilogueISI_SJ_SJ_NS1F_6thread17LinearCombinationISI_Li1EffLNS1K_9ScaleType4KindE0ELNS_15FloatRoundStyleE2ESI_EENS1_15EpilogueDefaultEEEEEvvEEEEvNT_6ParamsE,"ax",@progbits
	.align	128
.text._ZN7cutlass13device_kernelINS_4gemm6kernel13GemmUniversalIN4cute5tupleIJiiiiEEENS1_10collective13CollectiveMmaINS1_37MainloopSm90TmaGmmaWarpSpecializedFP8ILi2ENS5_IJNS4_1CILi1EEESB_SB_EEENS1_35KernelTmaWarpSpecializedCooperativeEEENS5_IJNSA_ILi256EEENSA_ILi112EEESF_EEENS_12float_e4m3_tENS5_IJlSB_lEEESI_SJ_NS4_8TiledMMAINS4_8MMA_AtomIJNS4_4SM904GMMA30MMA_64x16x32_F32E4M3E4M3_SS_TNILNSN_7ScaleInE1ELSP_1EEEEEENS4_6LayoutINS5_IJNSA_ILi2EEESB_SB_EEENS5_IJSB_NSA_ILi0EEESV_EEEEENS5_IJNS4_10UnderscoreESY_SY_EEEEENS4_13SM90_TMA_LOADENS4_14ComposedLayoutINS4_7SwizzleILi3ELi4ELi3EEENS4_18smem_ptr_flag_bitsILi8EEENSS_INS5_IJNSA_ILi8EEENSA_ILi128EEEEEENS5_IJS18_SB_EEEEEEEvNS4_8identityES11_S1C_vS1D_EENS_8epilogue10collective6detail29Sm90TmaWarpSpecializedAdapterINS1G_15DefaultEpilogueISI_SJ_SJ_NS1F_6thread17LinearCombinationISI_Li1EffLNS1K_9ScaleType4KindE0ELNS_15FloatRoundStyleE2ESI_EENS1_15EpilogueDefaultEEEEEvvEEEEvNT_6ParamsE:
        .type           _ZN7cutlass13device_kernelINS_4gemm6kernel13GemmUniversalIN4cute5tupleIJiiiiEEENS1_10collective13CollectiveMmaINS1_37MainloopSm90TmaGmmaWarpSpecializedFP8ILi2ENS5_IJNS4_1CILi1EEESB_SB_EEENS1_35KernelTmaWarpSpecializedCooperativeEEENS5_IJNSA_ILi256EEENSA_ILi112EEESF_EEENS_12float_e4m3_tENS5_IJlSB_lEEESI_SJ_NS4_8TiledMMAINS4_8MMA_AtomIJNS4_4SM904GMMA30MMA_64x16x32_F32E4M3E4M3_SS_TNILNSN_7ScaleInE1ELSP_1EEEEEENS4_6LayoutINS5_IJNSA_ILi2EEESB_SB_EEENS5_IJSB_NSA_ILi0EEESV_EEEEENS5_IJNS4_10UnderscoreESY_SY_EEEEENS4_13SM90_TMA_LOADENS4_14ComposedLayoutINS4_7SwizzleILi3ELi4ELi3EEENS4_18smem_ptr_flag_bitsILi8EEENSS_INS5_IJNSA_ILi8EEENSA_ILi128EEEEEENS5_IJS18_SB_EEEEEEEvNS4_8identityES11_S1C_vS1D_EENS_8epilogue10collective6detail29Sm90TmaWarpSpecializedAdapterINS1G_15DefaultEpilogueISI_SJ_SJ_NS1F_6thread17LinearCombinationISI_Li1EffLNS1K_9ScaleType4KindE0ELNS_15FloatRoundStyleE2ESI_EENS1_15EpilogueDefaultEEEEEvvEEEEvNT_6ParamsE,@function
        .size           _ZN7cutlass13device_kernelINS_4gemm6kernel13GemmUniversalIN4cute5tupleIJiiiiEEENS1_10collective13CollectiveMmaINS1_37MainloopSm90TmaGmmaWarpSpecializedFP8ILi2ENS5_IJNS4_1CILi1EEESB_SB_EEENS1_35KernelTmaWarpSpecializedCooperativeEEENS5_IJNSA_ILi256EEENSA_ILi112EEESF_EEENS_12float_e4m3_tENS5_IJlSB_lEEESI_SJ_NS4_8TiledMMAINS4_8MMA_AtomIJNS4_4SM904GMMA30MMA_64x16x32_F32E4M3E4M3_SS_TNILNSN_7ScaleInE1ELSP_1EEEEEENS4_6LayoutINS5_IJNSA_ILi2EEESB_SB_EEENS5_IJSB_NSA_ILi0EEESV_EEEEENS5_IJNS4_10UnderscoreESY_SY_EEEEENS4_13SM90_TMA_LOADENS4_14ComposedLayoutINS4_7SwizzleILi3ELi4ELi3EEENS4_18smem_ptr_flag_bitsILi8EEENSS_INS5_IJNSA_ILi8EEENSA_ILi128EEEEEENS5_IJS18_SB_EEEEEEEvNS4_8identityES11_S1C_vS1D_EENS_8epilogue10collective6detail29Sm90TmaWarpSpecializedAdapterINS1G_15DefaultEpilogueISI_SJ_SJ_NS1F_6thread17LinearCombinationISI_Li1EffLNS1K_9ScaleType4KindE0ELNS_15FloatRoundStyleE2ESI_EENS1_15EpilogueDefaultEEEEEvvEEEEvNT_6ParamsE,(.L_x_293 - _ZN7cutlass13device_kernelINS_4gemm6kernel13GemmUniversalIN4cute5tupleIJiiiiEEENS1_10collective13CollectiveMmaINS1_37MainloopSm90TmaGmmaWarpSpecializedFP8ILi2ENS5_IJNS4_1CILi1EEESB_SB_EEENS1_35KernelTmaWarpSpecializedCooperativeEEENS5_IJNSA_ILi256EEENSA_ILi112EEESF_EEENS_12float_e4m3_tENS5_IJlSB_lEEESI_SJ_NS4_8TiledMMAINS4_8MMA_AtomIJNS4_4SM904GMMA30MMA_64x16x32_F32E4M3E4M3_SS_TNILNSN_7ScaleInE1ELSP_1EEEEEENS4_6LayoutINS5_IJNSA_ILi2EEESB_SB_EEENS5_IJSB_NSA_ILi0EEESV_EEEEENS5_IJNS4_10UnderscoreESY_SY_EEEEENS4_13SM90_TMA_LOADENS4_14ComposedLayoutINS4_7SwizzleILi3ELi4ELi3EEENS4_18smem_ptr_flag_bitsILi8EEENSS_INS5_IJNSA_ILi8EEENSA_ILi128EEEEEENS5_IJS18_SB_EEEEEEEvNS4_8identityES11_S1C_vS1D_EENS_8epilogue10collective6detail29Sm90TmaWarpSpecializedAdapterINS1G_15DefaultEpilogueISI_SJ_SJ_NS1F_6thread17LinearCombinationISI_Li1EffLNS1K_9ScaleType4KindE0ELNS_15FloatRoundStyleE2ESI_EENS1_15EpilogueDefaultEEEEEvvEEEEvNT_6ParamsE)
        .other          _ZN7cutlass13device_kernelINS_4gemm6kernel13GemmUniversalIN4cute5tupleIJiiiiEEENS1_10collective13CollectiveMmaINS1_37MainloopSm90TmaGmmaWarpSpecializedFP8ILi2ENS5_IJNS4_1CILi1EEESB_SB_EEENS1_35KernelTmaWarpSpecializedCooperativeEEENS5_IJNSA_ILi256EEENSA_ILi112EEESF_EEENS_12float_e4m3_tENS5_IJlSB_lEEESI_SJ_NS4_8TiledMMAINS4_8MMA_AtomIJNS4_4SM904GMMA30MMA_64x16x32_F32E4M3E4M3_SS_TNILNSN_7ScaleInE1ELSP_1EEEEEENS4_6LayoutINS5_IJNSA_ILi2EEESB_SB_EEENS5_IJSB_NSA_ILi0EEESV_EEEEENS5_IJNS4_10UnderscoreESY_SY_EEEEENS4_13SM90_TMA_LOADENS4_14ComposedLayoutINS4_7SwizzleILi3ELi4ELi3EEENS4_18smem_ptr_flag_bitsILi8EEENSS_INS5_IJNSA_ILi8EEENSA_ILi128EEEEEENS5_IJS18_SB_EEEEEEEvNS4_8identityES11_S1C_vS1D_EENS_8epilogue10collective6detail29Sm90TmaWarpSpecializedAdapterINS1G_15DefaultEpilogueISI_SJ_SJ_NS1F_6thread17LinearCombinationISI_Li1EffLNS1K_9ScaleType4KindE0ELNS_15FloatRoundStyleE2ESI_EENS1_15EpilogueDefaultEEEEEvvEEEEvNT_6ParamsE,@"STO_CUDA_ENTRY STV_DEFAULT"
_ZN7cutlass13device_kernelINS_4gemm6kernel13GemmUniversalIN4cute5tupleIJiiiiEEENS1_10collective13CollectiveMmaINS1_37MainloopSm90TmaGmmaWarpSpecializedFP8ILi2ENS5_IJNS4_1CILi1EEESB_SB_EEENS1_35KernelTmaWarpSpecializedCooperativeEEENS5_IJNSA_ILi256EEENSA_ILi112EEESF_EEENS_12float_e4m3_tENS5_IJlSB_lEEESI_SJ_NS4_8TiledMMAINS4_8MMA_AtomIJNS4_4SM904GMMA30MMA_64x16x32_F32E4M3E4M3_SS_TNILNSN_7ScaleInE1ELSP_1EEEEEENS4_6LayoutINS5_IJNSA_ILi2EEESB_SB_EEENS5_IJSB_NSA_ILi0EEESV_EEEEENS5_IJNS4_10UnderscoreESY_SY_EEEEENS4_13SM90_TMA_LOADENS4_14ComposedLayoutINS4_7SwizzleILi3ELi4ELi3EEENS4_18smem_ptr_flag_bitsILi8EEENSS_INS5_IJNSA_ILi8EEENSA_ILi128EEEEEENS5_IJS18_SB_EEEEEEEvNS4_8identityES11_S1C_vS1D_EENS_8epilogue10collective6detail29Sm90TmaWarpSpecializedAdapterINS1G_15DefaultEpilogueISI_SJ_SJ_NS1F_6thread17LinearCombinationISI_Li1EffLNS1K_9ScaleType4KindE0ELNS_15FloatRoundStyleE2ESI_EENS1_15EpilogueDefaultEEEEEvvEEEEvNT_6ParamsE:
[----:B------:R-:W0:Y:S02]  /*0000*/  LDC R1, c[0x0][0x28] ;  /* 0x00000a00ff017b82 */ /* 0x000e240000000800 */
[----:B0-----:R-:W-:Y:S01]  /*0010*/  VIADD R1, R1, 0xfffffff0 ;  /* 0xfffffff001017836 */ /* 0x001fe20000000000 */
[----:B------:R-:W0:Y:S01]  /*0020*/  S2R R2, SR_TID.X ;  /* 0x0000000000027919 */ /* 0x000e220000002100 */
[----:B------:R-:W-:Y:S01]  /*0030*/  ELECT P0, URZ, PT ;  /* 0x00000000003f782f */ /* 0x000fe20003800000 */
[----:B------:R-:W-:Y:S01]  /*0040*/  BSSY B0, `(.L_x_0) ;  /* 0x0000015000007945 */ /* 0x000fe20003800000 */
[--C-:B0-----:R-:W-:Y:S02]  /*0050*/  SHF.R.U32.HI R0, RZ, 0x5, R2.reuse ;  /* 0x00000005ff007819 */ /* 0x101fe40000011602 */
[----:B------:R-:W-:-:S03]  /*0060*/  SHF.R.U32.HI R2, RZ, 0x7, R2 ;  /* 0x00000007ff027819 */ /* 0x000fc60000011602 */
[----:B------:R-:W0:Y:S04]  /*0070*/  SHFL.IDX PT, R3, R0, RZ, 0x1f ;  /* 0x00001fff00037589 */ /* 0x000e2800000e0000 */
[----:B------:R-:W1:Y:S01]  /*0080*/  SHFL.IDX PT, R2, R2, RZ, 0x1f ;  /* 0x00001fff02027589 */ /* 0x000e6200000e0000 */
[----:B0-----:R-:W-:Y:S02]  /*0090*/  R2UR UR4, R3 ;  /* 0x00000000030472ca */ /* 0x001fe400000e0000 */
[----:B-1----:R-:W-:-:S11]  /*00a0*/  R2UR UR8, R2 ;  /* 0x00000000020872ca */ /* 0x002fd600000e0000 */
[----:B------:R-:W-:Y:S02]  /*00b0*/  USHF.R.S32.HI UR5, URZ, 0x1f, UR4 ;  /* 0x0000001f3f057899 */ /* 0x000fe40008011404 */
[----:B------:R-:W-:Y:S02]  /*00c0*/  ISETP.NE.OR P0, PT, RZ, UR4, !P0 ;  /* 0x00000004ff007c0c */ /* 0x000fe4000c705670 */
[----:B------:R-:W-:-:S04]  /*00d0*/  ULEA.HI UR5, UR5, UR4, URZ, 0x2 ;  /* 0x0000000405057291 */ /* 0x000fc8000f8f103f */
[----:B------:R-:W-:-:S04]  /*00e0*/  ULOP3.LUT UR5, UR5, 0xfffffffc, URZ, 0xc0, !UPT ;  /* 0xfffffffc05057892 */ /* 0x000fc8000f8ec03f */
[----:B------:R-:W-:-:S03]  /*00f0*/  UIADD3 UR6, UR4, -UR5, URZ ;  /* 0x8000000504067290 */ /* 0x000fc6000fffe03f */
[----:B------:R-:W-:Y:S09]  /*0100*/  @P0 BRA `(.L_x_1) ;  /* 0x0000000000200947 */ /* 0x000ff20003800000 */
[----:B------:R-:W-:Y:S02]  /*0110*/  ULDC.64 UR4, c[0x0][0x198] ;  /* 0x0000660000047ab9 */ /* 0x000fe40000000a00 */
[----:B------:R-:W-:Y:S02]  /*0120*/  UIADD3 UR10, UP0, UR4, 0xf0, URZ ;  /* 0x000000f0040a7890 */ /* 0x000fe4000ff1e03f */
[----:B------:R-:W-:Y:S02]  /*0130*/  UIADD3 UR4, UP1, UR4, 0x1f0, URZ ;  /* 0x000001f004047890 */ /* 0x000fe4000ff3e03f */
[----:B------:R-:W-:Y:S02]  /*0140*/  UIADD3.X UR11, URZ, UR5, URZ, UP0, !UPT ;  /* 0x000000053f0b7290 */ /* 0x000fe400087fe43f */
[----:B------:R-:W-:-:S07]  /*0150*/  UIADD3.X UR5, URZ, UR5, URZ, UP1, !UPT ;  /* 0x000000053f057290 */ /* 0x000fce0008ffe43f */
[----:B------:R0:W-:Y:S02]  /*0160*/  UTMACCTL.PF [UR10] ;  /* 0x000000000a0079b9 */ /* 0x0001e40008040000 */
[----:B------:R0:W-:Y:S02]  /*0170*/  UTMACCTL.PF [UR4] ;  /* 0x00000000040079b9 */ /* 0x0001e40008040000 */
[----:B0-----:R-:W-:Y:S01]  /*0180*/  NOP ;  /* 0x0000000000007918 */ /* 0x001fe20000000000 */
.L_x_1:
[----:B------:R-:W-:Y:S05]  /*0190*/  BSYNC B0 ;  /* 0x0000000000007941 */ /* 0x000fea0003800000 */
.L_x_0:
[----:B------:R-:W0:Y:S01]  /*01a0*/  SHFL.IDX PT, R2, R0, RZ, 0x1f ;  /* 0x00001fff00027589 */ /* 0x000e2200000e0000 */
[----:B------:R-:W-:Y:S01]  /*01b0*/  UISETP.NE.AND UP0, UPT, UR6, 0x3, UPT ;  /* 0x000000030600788c */ /* 0x000fe2000bf05270 */
[----:B------:R-:W-:Y:S01]  /*01c0*/  ISETP.NE.AND P1, PT, RZ, UR8, PT ;  /* 0x00000008ff007c0c */ /* 0x000fe2000bf25270 */
[----:B------:R-:W-:Y:S02]  /*01d0*/  UIADD3 UR11, UR8, -0x1, URZ ;  /* 0xffffffff080b7890 */ /* 0x000fe4000fffe03f */
[----:B------:R-:W-:Y:S02]  /*01e0*/  UISETP.EQ.OR UP0, UPT, UR6, URZ, !UP0 ;  /* 0x0000003f0600728c */ /* 0x000fe4000c702670 */
[----:B------:R-:W-:Y:S02]  /*01f0*/  UISETP.GE.U32.AND UP1, UPT, UR11, 0x2, UPT ;  /* 0x000000020b00788c */ /* 0x000fe4000bf26070 */
[----:B------:R-:W-:-:S04]  /*0200*/  UISETP.EQ.AND UP0, UPT, UR8, URZ, UP0 ;  /* 0x0000003f0800728c */ /* 0x000fc80008702270 */
[----:B------:R-:W-:-:S04]  /*0210*/  USEL UR7, URZ, 0x1, !UP0 ;  /* 0x000000013f077887 */ /* 0x000fc8000c000000 */
[----:B------:R-:W-:Y:S01]  /*0220*/  USEL UR7, UR7, 0x2, UP1 ;  /* 0x0000000207077887 */ /* 0x000fe20008800000 */
[----:B0-----:R-:W-:-:S13]  /*0230*/  ISETP.NE.AND P0, PT, R2, RZ, PT ;  /* 0x000000ff0200720c */ /* 0x001fda0003f05270 */
[----:B------:R-:W-:Y:S05]  /*0240*/  @P0 BRA `(.L_x_2) ;  /* 0x0000000000480947 */ /* 0x000fea0003800000 */
[----:B------:R-:W0:Y:S01]  /*0250*/  S2UR UR10, SR_CgaCtaId ;  /* 0x00000000000a79c3 */ /* 0x000e220000008800 */
[----:B------:R-:W-:Y:S01]  /*0260*/  UMOV UR4, 0x400 ;  /* 0x0000040000047882 */ /* 0x000fe20000000000 */
[----:B------:R-:W-:Y:S01]  /*0270*/  UMOV UR5, 0x1 ;  /* 0x0000000100057882 */ /* 0x000fe20000000000 */
[----:B------:R-:W-:Y:S01]  /*0280*/  UMOV UR8, 0x100 ;  /* 0x0000010000087882 */ /* 0x000fe20000000000 */
[----:B------:R-:W-:Y:S01]  /*0290*/  ELECT P0, URZ, PT ;  /* 0x00000000003f782f */ /* 0x000fe20003800000 */
[----:B------:R-:W-:-:S04]  /*02a0*/  UIADD3 UR8, -UR8, 0x100000, URZ ;  /* 0x0010000008087890 */ /* 0x000fc8000fffe13f */
[----:B------:R-:W-:Y:S02]  /*02b0*/  USHF.L.U32 UR9, UR8, 0xb, URZ ;  /* 0x0000000b08097899 */ /* 0x000fe4000800063f */
[----:B------:R-:W-:Y:S02]  /*02c0*/  USHF.L.U32 UR8, UR8, 0x1, URZ ;  /* 0x0000000108087899 */ /* 0x000fe4000800063f */
[----:B0-----:R-:W-:Y:S02]  /*02d0*/  ULEA UR10, UR10, UR4, 0x18 ;  /* 0x000000040a0a7291 */ /* 0x001fe4000f8ec03f */
[----:B------:R-:W-:-:S04]  /*02e0*/  UIADD3 UR4, -UR5, 0x100000, URZ ;  /* 0x0010000005047890 */ /* 0x000fc8000fffe13f */
[----:B------:R-:W-:Y:S02]  /*02f0*/  USHF.L.U32 UR5, UR4, 0xb, URZ ;  /* 0x0000000b04057899 */ /* 0x000fe4000800063f */
[----:B------:R-:W-:Y:S01]  /*0300*/  USHF.L.U32 UR4, UR4, 0x1, URZ ;  /* 0x0000000104047899 */ /* 0x000fe2000800063f */
[----:B------:R-:W0:Y:S11]  /*0310*/  FENCE.VIEW.ASYNC.S ;  /* 0x00000000000073c6 */ /* 0x000e360000000000 */
[----:B0-----:R0:W1:Y:S01]  /*0320*/  SYNCS.EXCH.64 URZ, [UR10], UR4 ;  /* 0x000000040a3f75b2 */ /* 0x0010620008000100 */
[----:B------:R0:W2:Y:S01]  /*0330*/  SYNCS.EXCH.64 URZ, [UR10+0x10], UR8 ;  /* 0x000010080a3f75b2 */ /* 0x0000a20008000100 */
[----:B------:R0:W3:Y:S01]  /*0340*/  SYNCS.EXCH.64 URZ, [UR10+0x8], UR4 ;  /* 0x000008040a3f75b2 */ /* 0x0000e20008000100 */
[----:B------:R0:W4:Y:S01]  /*0350*/  SYNCS.EXCH.64 URZ, [UR10+0x18], UR8 ;  /* 0x000018080a3f75b2 */ /* 0x0001220008000100 */
[----:B------:R-:W-:Y:S01]  /*0360*/  NOP ;  /* 0x0000000000007918 */ /* 0x000fe20000000000 */
.L_x_2:
[----:B------:R-:W5:Y:S01]  /*0370*/  SHFL.IDX PT, R0, R0, RZ, 0x1f ;  /* 0x00001fff00007589 */ /* 0x000f6200000e0000 */
[----:B------:R-:W1:Y:S01]  /*0380*/  LDC R2, c[0x0][0x65c] ;  /* 0x00019700ff027b82 */ /* 0x000e620000000800 */
[----:B------:R-:W-:Y:S01]  /*0390*/  ELECT P0, URZ, PT ;  /* 0x00000000003f782f */ /* 0x000fe20003800000 */
[----:B------:R-:W-:Y:S01]  /*03a0*/  IMAD.MOV.U32 R3, RZ, RZ, RZ ;  /* 0x000000ffff037224 */ /* 0x000fe200078e00ff */
[----:B0-----:R-:W-:Y:S01]  /*03b0*/  UMOV UR4, 0x20 ;  /* 0x0000002000047882 */ /* 0x001fe20000000000 */
[----:B------:R-:W-:Y:S01]  /*03c0*/  NOP ;  /* 0x0000000000007918 */ /* 0x000fe20000000000 */
[----:B------:R-:W-:Y:S01]  /*03d0*/  NOP ;  /* 0x0000000000007918 */ /* 0x000fe20000000000 */
[----:B-----5:R-:W-:Y:S02]  /*03e0*/  ISETP.NE.OR P0, PT, R0, RZ, !P0 ;  /* 0x000000ff0000720c */ /* 0x020fe40004705670 */
[----:B-1----:R-:W-:Y:S01]  /*03f0*/  ISETP.NE.AND P4, PT, R2, 0x1, PT ;  /* 0x000000010200780c */ /* 0x002fe20003f85270 */
[----:B------:R-:W0:Y:S01]  /*0400*/  S2R R0, SR_CTAID.Y ;  /* 0x0000000000007919 */ /* 0x000e220000002600 */
[----:B------:R-:W1:Y:S09]  /*0410*/  S2R R2, SR_CTAID.X ;  /* 0x0000000000027919 */ /* 0x000e720000002500 */
[----:B------:R-:W-:Y:S01]  /*0420*/  VOTEU.ALL UP0, P0 ;  /* 0x00000000003f7886 */ /* 0x000fe20000000000 */
[----:B------:R-:W-:Y:S01]  /*0430*/  VOTEU.ALL UP1, P0 ;  /* 0x00000000003f7886 */ /* 0x000fe20000020000 */
[----:B------:R-:W1:Y:S01]  /*0440*/  @P4 LDC R7, c[0x0][0x10] ;  /* 0x00000400ff074b82 */ /* 0x000e620000000800 */
[----:B------:R-:W-:-:S02]  /*0450*/  @P4 IMAD.MOV.U32 R5, RZ, RZ, RZ ;  /* 0x000000ffff054224 */ /* 0x000fc400078e00ff */
[----:B------:R-:W-:Y:S01]  /*0460*/  @P4 IMAD.MOV.U32 R11, RZ, RZ, RZ ;  /* 0x000000ffff0b4224 */ /* 0x000fe200078e00ff */
[----:B------:R-:W-:Y:S01]  /*0470*/  @!UP0 UMOV UR8, 0x400 ;  /* 0x0000040000088882 */ /* 0x000fe20000000000 */
[----:B------:R-:W-:-:S04]  /*0480*/  @!UP0 UIADD3 UR4, -UR4, 0x100000, URZ ;  /* 0x0010000004048890 */ /* 0x000fc8000fffe13f */
[----:B------:R-:W-:Y:S02]  /*0490*/  @!UP0 USHF.L.U32 UR5, UR4, 0xb, URZ ;  /* 0x0000000b04058899 */ /* 0x000fe4000800063f */
[----:B------:R-:W-:Y:S01]  /*04a0*/  @!UP0 USHF.L.U32 UR4, UR4, 0x1, URZ ;  /* 0x0000000104048899 */ /* 0x000fe2000800063f */
[----:B------:R-:W5:Y:S08]  /*04b0*/  @!P4 LDC R9, c[0x0][0xc] ;  /* 0x00000300ff09cb82 */ /* 0x000f700000000800 */
[----:B------:R-:W2:Y:S01]  /*04c0*/  @!UP0 S2UR UR9, SR_CgaCtaId ;  /* 0x00000000000989c3 */ /* 0x000ea20000008800 */
[----:B0-----:R-:W-:-:S04]  /*04d0*/  @P4 IMAD.MOV.U32 R4, RZ, RZ, R0 ;  /* 0x000000ffff044224 */ /* 0x001fc800078e0000 */
[----:B-1----:R-:W-:-:S04]  /*04e0*/  @P4 IMAD.WIDE.U32 R6, R2, R7, R4 ;  /* 0x0000000702064225 */ /* 0x002fc800078e0004 */
[----:B------:R-:W-:Y:S02]  /*04f0*/  @P4 IMAD.MOV.U32 R16, RZ, RZ, R6 ;  /* 0x000000ffff104224 */ /* 0x000fe400078e0006 */
[----:B------:R-:W-:Y:S02]  /*0500*/  @P4 IMAD.IADD R17, R7, 0x1, R11 ;  /* 0x0000000107114824 */ /* 0x000fe400078e020b */
[----:B-----5:R-:W-:-:S04]  /*0510*/  @!P4 IMAD.WIDE.U32 R4, R9, R0, R2 ;  /* 0x000000000904c225 */ /* 0x020fc800078e0002 */
[----:B------:R-:W-:Y:S02]  /*0520*/  @!P4 IMAD.MOV.U32 R16, RZ, RZ, R4 ;  /* 0x000000ffff10c224 */ /* 0x000fe400078e0004 */
[----:B------:R-:W-:Y:S01]  /*0530*/  @!P4 IMAD.MOV.U32 R17, RZ, RZ, R5 ;  /* 0x000000ffff11c224 */ /* 0x000fe200078e0005 */
[----:B--2---:R-:W-:Y:S02]  /*0540*/  @!UP0 ULEA UR8, UR9, UR8, 0x18 ;  /* 0x0000000809088291 */ /* 0x004fe4000f8ec03f */
[----:B------:R0:W-:Y:S01]  /*0550*/  STL [R1+0x4], R16 ;  /* 0x0000041001007387 */ /* 0x0001e20000100800 */
[----:B------:R-:W-:-:S03]  /*0560*/  VOTEU.ALL UP0, P0 ;  /* 0x00000000003f7886 */ /* 0x000fc60000000000 */
[----:B------:R0:W-:Y:S04]  /*0570*/  STL [R1], R17 ;  /* 0x0000001101007387 */ /* 0x0001e80000100800 */
[----:B------:R-:W1:Y:S02]  /*0580*/  FENCE.VIEW.ASYNC.S ;  /* 0x00000000000073c6 */ /* 0x000e640000000000 */
[----:B-1----:R0:W3:Y:S01]  /*0590*/  @!UP0 SYNCS.EXCH.64 URZ, [UR8+0x30], UR4 ;  /* 0x00003004083f85b2 */ /* 0x0020e20008000100 */
[----:B------:R0:W3:Y:S01]  /*05a0*/  @!UP1 SYNCS.EXCH.64 URZ, [UR8+0x38], UR4 ;  /* 0x00003804083f95b2 */ /* 0x0000e20008000100 */
[----:B------:R-:W-:Y:S01]  /*05b0*/  NOP ;  /* 0x0000000000007918 */ /* 0x000fe20000000000 */
[----:B---34-:R-:W-:Y:S06]  /*05c0*/  BAR.SYNC.DEFER_BLOCKING 0x0 ;  /* 0x0000000000007b1d */ /* 0x018fec0000010000 */
[----:B0-----:R-:W-:Y:S05]  /*05d0*/  @!P1 BRA `(.L_x_3) ;  /* 0x000000f000b49947 */ /* 0x001fea0003800000 */
[----:B------:R-:W-:-:S06]  /*05e0*/  UISETP.GT.U32.AND UP0, UPT, UR11, 0x1, UPT ;  /* 0x000000010b00788c */ /* 0x000fcc000bf04070 */
[----:B------:R-:W-:-:S13]  /*05f0*/  PLOP3.LUT P0, PT, PT, PT, UP0, 0x80, 0x0 ;  /* 0x000000000000781c */ /* 0x000fda0003f0f008 */
[----:B------:R-:W-:Y:S05]  /*0600*/  @P0 EXIT ;  /* 0x000000000000094d */ /* 0x000fea0003800000 */
[----:B------:R-:W-:Y:S01]  /*0610*/  IMAD.MOV.U32 R6, RZ, RZ, -0x1 ;  /* 0xffffffffff067424 */ /* 0x000fe200078e00ff */
[----:B------:R-:W-:Y:S01]  /*0620*/  ULDC.64 UR4, c[0x0][0x650] ;  /* 0x0001940000047ab9 */ /* 0x000fe20000000a00 */
[----:B------:R-:W-:Y:S01]  /*0630*/  IMAD.MOV.U32 R5, RZ, RZ, -0x1 ;  /* 0xffffffffff057424 */ /* 0x000fe200078e00ff */
[----:B------:R-:W-:Y:S01]  /*0640*/  ISETP.GE.U32.AND P0, PT, R16, UR4, PT ;  /* 0x0000000410007c0c */ /* 0x000fe2000bf06070 */
[----:B------:R-:W-:Y:S01]  /*0650*/  UMOV UR42, 0xffffffff ;  /* 0xffffffff002a7882 */ /* 0x000fe20000000000 */
[----:B------:R0:W-:Y:S01]  /*0660*/  STL [R1+0xc], R6 ;  /* 0x00000c0601007387 */ /* 0x0001e20000100800 */
[----:B------:R-:W-:Y:S02]  /*0670*/  PRMT R4, RZ, 0x7610, R4 ;  /* 0x00007610ff047816 */ /* 0x000fe40000000004 */
[----:B------:R-:W-:Y:S01]  /*0680*/  ISETP.GE.U32.AND.EX P0, PT, R17, UR5, PT, P0 ;  /* 0x0000000511007c0c */ /* 0x000fe2000bf06100 */
[----:B------:R0:W-:-:S12]  /*0690*/  STL [R1+0x8], R5 ;  /* 0x0000080501007387 */ /* 0x0001d80000100800 */
[----:B0-----:R-:W-:Y:S05]  /*06a0*/  @P0 BRA `(.L_x_4) ;  /* 0x0000000400680947 */ /* 0x001fea0003800000 */
[----:B------:R-:W0:Y:S01]  /*06b0*/  LDC.64 R12, c[0x0][0x628] ;  /* 0x00018a00ff0c7b82 */ /* 0x000e220000000a00 */
[----:B------:R-:W-:Y:S02]  /*06c0*/  IMAD.MOV.U32 R4, RZ, RZ, R16 ;  /* 0x000000ffff047224 */ /* 0x000fe400078e0010 */
[----:B------:R-:W-:-:S05]  /*06d0*/  IMAD.MOV.U32 R5, RZ, RZ, R17 ;  /* 0x000000ffff057224 */ /* 0x000fca00078e0011 */
[----:B------:R-:W1:Y:S08]  /*06e0*/  LDC R10, c[0x0][0x630] ;  /* 0x00018c00ff0a7b82 */ /* 0x000e700000000800 */
[----:B------:R-:W2:Y:S01]  /*06f0*/  LDC.64 R14, c[0x0][0x620] ;  /* 0x00018800ff0e7b82 */ /* 0x000ea20000000a00 */
[----:B0-----:R-:W-:-:S04]  /*0700*/  ISETP.NE.U32.AND P0, PT, R12, RZ, PT ;  /* 0x000000ff0c00720c */ /* 0x001fc80003f05070 */
[----:B------:R-:W-:-:S13]  /*0710*/  ISETP.NE.AND.EX P0, PT, R13, RZ, PT, P0 ;  /* 0x000000ff0d00720c */ /* 0x000fda0003f05300 */
[----:B-12---:R-:W-:Y:S05]  /*0720*/  @!P0 BRA `(.L_x_5) ;  /* 0x0000000000288947 */ /* 0x006fea0003800000 */
[----:B------:R-:W0:Y:S02]  /*0730*/  LDC R9, c[0x0][0x634] ;  /* 0x00018d00ff097b82 */ /* 0x000e240000000800 */
[----:B0-----:R-:W-:-:S05]  /*0740*/  IADD3 R9, P0, R16, R9, RZ ;  /* 0x0000000910097210 */ /* 0x001fca0007f1e0ff */
[----:B------:R-:W-:-:S04]  /*0750*/  IMAD.X R11, RZ, RZ, R17, P0 ;  /* 0x000000ffff0b7224 */ /* 0x000fc800000e0611 */
[----:B------:R-:W-:-:S04]  /*0760*/  IMAD.WIDE.U32 R4, R11, R12, RZ ;  /* 0x0000000c0b047225 */ /* 0x000fc800078e00ff */
[----:B------:R-:W-:-:S04]  /*0770*/  IMAD.WIDE.U32 R6, P0, R9, R13, R4 ;  /* 0x0000000d09067225 */ /* 0x000fc80007800004 */
[----:B------:R-:W-:-:S04]  /*0780*/  IMAD.WIDE.U32 R4, R9, R12, RZ ;  /* 0x0000000c09047225 */ /* 0x000fc800078e00ff */
[----:B------:R-:W-:Y:S01]  /*0790*/  IMAD.X R9, RZ, RZ, RZ, P0 ;  /* 0x000000ffff097224 */ /* 0x000fe200000e06ff */
[----:B------:R-:W-:Y:S01]  /*07a0*/  IADD3 RZ, P0, R5, R6, RZ ;  /* 0x0000000605ff7210 */ /* 0x000fe20007f1e0ff */
[----:B------:R-:W-:-:S04]  /*07b0*/  IMAD.MOV.U32 R8, RZ, RZ, R7 ;  /* 0x000000ffff087224 */ /* 0x000fc800078e0007 */
[----:B------:R-:W-:-:S08]  /*07c0*/  IMAD.WIDE.U32.X R4, R11, R13, R8, P0 ;  /* 0x0000000d0b047225 */ /* 0x000fd000000e0408 */
.L_x_5:
[-CC-:B------:R-:W-:Y:S01]  /*07d0*/  SHF.R.U64 R24, R4, R10.reuse, R5.reuse ;  /* 0x0000000a04187219 */ /* 0x180fe20000001205 */
[----:B------:R-:W0:Y:S01]  /*07e0*/  LDC R8, c[0x0][0x618] ;  /* 0x00018600ff087b82 */ /* 0x000e220000000800 */
[----:B------:R-:W-:Y:S01]  /*07f0*/  SHF.R.U32.HI R4, RZ, R10, R5 ;  /* 0x0000000aff047219 */ /* 0x000fe20000011605 */
[----:B------:R-:W-:Y:S01]  /*0800*/  ULDC UR4, c[0x0][0x150] ;  /* 0x0000540000047ab9 */ /* 0x000fe20000000800 */
[----:B------:R-:W-:Y:S01]  /*0810*/  IADD3 R9, P0, RZ, -R24, RZ ;  /* 0x80000018ff097210 */ /* 0x000fe20007f1e0ff */
[----:B------:R-:W-:Y:S01]  /*0820*/  IMAD.MOV.U32 R5, RZ, RZ, R17 ;  /* 0x000000ffff057224 */ /* 0x000fe200078e0011 */
[----:B------:R-:W-:-:S03]  /*0830*/  I2FP.F32.U32 R3, R2 ;  /* 0x0000000200037245 */ /* 0x000fc60000201000 */
[----:B------:R-:W1:Y:S01]  /*0840*/  LDC.64 R18, c[0x0][0x640] ;  /* 0x00019000ff127b82 */ /* 0x000e620000000a00 */
[----:B------:R-:W-:Y:S02]  /*0850*/  IMAD.X R11, RZ, RZ, ~R4, P0 ;  /* 0x000000ffff0b7224 */ /* 0x000fe400000e0e04 */
[----:B------:R-:W-:Y:S01]  /*0860*/  FMUL R3, R3, UR4 ;  /* 0x0000000403037c20 */ /* 0x000fe20008400000 */
[----:B------:R-:W-:Y:S01]  /*0870*/  IMAD.MOV.U32 R4, RZ, RZ, R16 ;  /* 0x000000ffff047224 */ /* 0x000fe200078e0010 */
[----:B------:R-:W-:Y:S01]  /*0880*/  ULDC UR4, c[0x0][0x154] ;  /* 0x0000550000047ab9 */ /* 0x000fe20000000800 */
[-C--:B------:R-:W-:Y:S02]  /*0890*/  IMAD R6, R11, R14.reuse, RZ ;  /* 0x0000000e0b067224 */ /* 0x080fe400078e02ff */
[C---:B------:R-:W-:Y:S01]  /*08a0*/  IMAD.WIDE.U32 R4, R9.reuse, R14, R4 ;  /* 0x0000000e09047225 */ /* 0x040fe200078e0004 */
[----:B------:R-:W2:Y:S01]  /*08b0*/  LDC R10, c[0x0][0x608] ;  /* 0x00018200ff0a7b82 */ /* 0x000ea20000000800 */
[----:B------:R-:W3:Y:S02]  /*08c0*/  F2I.U32.TRUNC.NTZ R3, R3 ;  /* 0x0000000300037305 */ /* 0x000ee4000020f000 */
[----:B------:R-:W-:-:S04]  /*08d0*/  IMAD R9, R9, R15, R6 ;  /* 0x0000000f09097224 */ /* 0x000fc800078e0206 */
[----:B------:R-:W-:Y:S01]  /*08e0*/  IMAD.IADD R5, R5, 0x1, R9 ;  /* 0x0000000105057824 */ /* 0x000fe200078e0209 */
[----:B------:R-:W4:Y:S01]  /*08f0*/  LDC R7, c[0x0][0x144] ;  /* 0x00005100ff077b82 */ /* 0x000f220000000800 */
[----:B------:R-:W-:-:S03]  /*0900*/  IMAD.MOV.U32 R9, RZ, RZ, 0x1 ;  /* 0x00000001ff097424 */ /* 0x000fc600078e00ff */
[----:B0-----:R-:W-:Y:S02]  /*0910*/  SHF.R.U64 R12, R4, R8, R5 ;  /* 0x00000008040c7219 */ /* 0x001fe40000001205 */
[----:B------:R-:W-:Y:S02]  /*0920*/  I2FP.F32.U32 R4, R0 ;  /* 0x0000000000047245 */ /* 0x000fe40000201000 */
[----:B------:R-:W0:Y:S01]  /*0930*/  LDC R14, c[0x0][0x658] ;  /* 0x00019600ff0e7b82 */ /* 0x000e220000000800 */
[----:B-1----:R-:W-:Y:S01]  /*0940*/  ISETP.NE.U32.AND P0, PT, R18, RZ, PT ;  /* 0x000000ff1200720c */ /* 0x002fe20003f05070 */
[----:B---3--:R-:W-:Y:S02]  /*0950*/  IMAD.MOV R6, RZ, RZ, -R3 ;  /* 0x000000ffff067224 */ /* 0x008fe400078e0a03 */
[----:B------:R-:W-:Y:S01]  /*0960*/  FMUL R4, R4, UR4 ;  /* 0x0000000404047c20 */ /* 0x000fe20008400000 */
[----:B------:R-:W-:Y:S01]  /*0970*/  SHF.R.U32.HI R3, RZ, R8, R5 ;  /* 0x00000008ff037219 */ /* 0x000fe20000011605 */
[----:B------:R-:W-:Y:S01]  /*0980*/  IMAD.MOV.U32 R5, RZ, RZ, -0x1 ;  /* 0xffffffffff057424 */ /* 0x000fe200078e00ff */
[----:B------:R-:W-:Y:S01]  /*0990*/  ISETP.NE.AND.EX P0, PT, R19, RZ, PT, P0 ;  /* 0x000000ff1300720c */ /* 0x000fe20003f05300 */
[----:B------:R1:W3:Y:S01]  /*09a0*/  F2I.U32.TRUNC.NTZ R11, R4 ;  /* 0x00000004000b7305 */ /* 0x0002e2000020f000 */
[----:B------:R-:W1:Y:S01]  /*09b0*/  LDC R13, c[0x0][0x148] ;  /* 0x00005200ff0d7b82 */ /* 0x000e620000000800 */
[----:B--2---:R-:W-:-:S02]  /*09c0*/  SHF.R.U64 R23, R12, R10, R3 ;  /* 0x0000000a0c177219 */ /* 0x004fc40000001203 */
[----:B------:R-:W-:-:S05]  /*09d0*/  SHF.R.U32.HI R3, RZ, R10, R3 ;  /* 0x0000000aff037219 */ /* 0x000fca0000011603 */
[----:B------:R-:W2:Y:S01]  /*09e0*/  LDC R17, c[0x0][0x600] ;  /* 0x00018000ff117b82 */ /* 0x000ea20000000800 */
[----:B----4-:R-:W-:-:S07]  /*09f0*/  IMAD R8, R7, R6, R2 ;  /* 0x0000000607087224 */ /* 0x010fce00078e0202 */
[----:B------:R-:W4:Y:S01]  /*0a00*/  LDC R16, c[0x0][0x648] ;  /* 0x00019200ff107b82 */ /* 0x000f220000000800 */
[-C--:B0-----:R-:W-:Y:S02]  /*0a10*/  SHF.L.U32 R2, R5, R14.reuse, RZ ;  /* 0x0000000e05027219 */ /* 0x081fe400000006ff */
[--C-:B------:R-:W-:Y:S02]  /*0a20*/  SHF.R.U64 R22, R23, R14, R3.reuse ;  /* 0x0000000e17167219 */ /* 0x100fe40000001203 */
[----:B------:R-:W-:Y:S02]  /*0a30*/  LOP3.LUT R10, RZ, R2, RZ, 0x33, !PT ;  /* 0x00000002ff0a7212 */ /* 0x000fe400078e33ff */
[-C--:B------:R-:W-:Y:S01]  /*0a40*/  SHF.R.U32.HI R3, RZ, R14.reuse, R3 ;  /* 0x0000000eff037219 */ /* 0x080fe20000011603 */
[----:B------:R-:W0:Y:S01]  /*0a50*/  LDC R21, c[0x0][0x638] ;  /* 0x00018e00ff157b82 */ /* 0x000e220000000800 */
[----:B------:R-:W-:Y:S01]  /*0a60*/  SHF.L.U32 R9, R9, R14, RZ ;  /* 0x0000000e09097219 */ /* 0x000fe200000006ff */
[----:B------:R-:W-:-:S06]  /*0a70*/  IMAD.MOV.U32 R2, RZ, RZ, R22 ;  /* 0x000000ffff027224 */ /* 0x000fcc00078e0016 */
[----:B------:R-:W0:Y:S01]  /*0a80*/  LDC R20, c[0x0][0x610] ;  /* 0x00018400ff147b82 */ /* 0x000e220000000800 */
[----:B-1-3--:R-:W-:Y:S05]  /*0a90*/  @!P0 BRA `(.L_x_6) ;  /* 0x0000000000288947 */ /* 0x00afea0003800000 */
[----:B------:R-:W1:Y:S02]  /*0aa0*/  LDC R7, c[0x0][0x64c] ;  /* 0x00019300ff077b82 */ /* 0x000e640000000800 */
[----:B-1----:R-:W-:-:S05]  /*0ab0*/  IADD3 R7, P0, R22, R7, RZ ;  /* 0x0000000716077210 */ /* 0x002fca0007f1e0ff */
        /* <DEDUP_REMOVED lines=8> */
.L_x_6:
[----:B----4-:R-:W-:Y:S01]  /*0b40*/  SHF.R.U64 R2, R2, R16, R3 ;  /* 0x0000001002027219 */ /* 0x010fe20000001203 */
[----:B--2---:R-:W-:Y:S01]  /*0b50*/  VIADD R3, R17, 0xffffffff ;  /* 0xffffffff11037836 */ /* 0x004fe20000000000 */
[----:B------:R-:W-:Y:S01]  /*0b60*/  LOP3.LUT R10, R23, R10, RZ, 0xc0, !PT ;  /* 0x0000000a170a7212 */ /* 0x000fe200078ec0ff */
[----:B------:R-:W-:Y:S01]  /*0b70*/  IMAD.MOV R11, RZ, RZ, -R11 ;  /* 0x000000ffff0b7224 */ /* 0x000fe200078e0a0b */
[----:B------:R-:W-:Y:S01]  /*0b80*/  R2UR UR42, R24 ;  /* 0x00000000182a72ca */ /* 0x000fe200000e0000 */
[----:B------:R-:W-:Y:S01]  /*0b90*/  IMAD.MOV R4, RZ, RZ, -R2 ;  /* 0x000000ffff047224 */ /* 0x000fe200078e0a02 */
[----:B------:R-:W-:Y:S01]  /*0ba0*/  LOP3.LUT R3, R12, R3, RZ, 0xc0, !PT ;  /* 0x000000030c037212 */ /* 0x000fe200078ec0ff */
[----:B------:R-:W-:Y:S02]  /*0bb0*/  @P4 IMAD R8, R13, R11, R0 ;  /* 0x0000000b0d084224 */ /* 0x000fe400078e0200 */
[----:B------:R-:W-:Y:S02]  /*0bc0*/  IMAD R9, R9, R2, R10 ;  /* 0x0000000209097224 */ /* 0x000fe400078e020a */
[----:B0-----:R-:W-:-:S02]  /*0bd0*/  IMAD R0, R4, R21, R22 ;  /* 0x0000001504007224 */ /* 0x001fc400078e0216 */
[----:B------:R-:W-:Y:S02]  /*0be0*/  IMAD R8, R9, R20, R8 ;  /* 0x0000001409087224 */ /* 0x000fe400078e0208 */
[----:B------:R-:W-:Y:S02]  /*0bf0*/  IMAD R3, R0, R17, R3 ;  /* 0x0000001100037224 */ /* 0x000fe400078e0203 */
[----:B------:R-:W-:-:S03]  /*0c00*/  IMAD.MOV.U32 R4, RZ, RZ, 0x1 ;  /* 0x00000001ff047424 */ /* 0x000fc600078e00ff */
[----:B------:R-:W-:Y:S02]  /*0c10*/  SEL R2, R3, R8, !P4 ;  /* 0x0000000803027207 */ /* 0x000fe40006000000 */
[----:B------:R-:W-:-:S03]  /*0c20*/  SEL R0, R8, R3, !P4 ;  /* 0x0000000308007207 */ /* 0x000fc60006000000 */
[----:B------:R0:W-:Y:S04]  /*0c30*/  STL [R1+0x8], R2 ;  /* 0x0000080201007387 */ /* 0x0001e80000100800 */
[----:B------:R0:W-:Y:S02]  /*0c40*/  STL [R1+0xc], R0 ;  /* 0x00000c0001007387 */ /* 0x0001e40000100800 */
.L_x_4:
[----:B------:R-:W-:-:S08]  /*0c50*/  NOP ;  /* 0x0000000000007918 */ /* 0x000fd00000000000 */
[----:B------:R-:W1:Y:S02]  /*0c60*/  USETMAXREG.TRY_ALLOC.CTAPOOL UP0, 0xe8 ;  /* 0x000000e8000079c8 */ /* 0x000e640008000600 */
[----:B-1----:R-:W-:-:S13]  /*0c70*/  PLOP3.LUT P0, PT, PT, PT, UP0, 0x80, 0x0 ;  /* 0x000000000000781c */ /* 0x002fda0003f0f008 */
[----:B------:R-:W-:Y:S05]  /*0c80*/  @!P0 BRA `(.L_x_4) ;  /* 0xfffffffc00f08947 */ /* 0x000fea000383ffff */
[----:B------:R-:W-:Y:S01]  /*0c90*/  ULDC.64 UR4, c[0x0][0x598] ;  /* 0x0001660000047ab9 */ /* 0x000fe20000000a00 */
[----:B------:R-:W-:Y:S01]  /*0ca0*/  ULDC.64 UR48, c[0x0][0x208] ;  /* 0x0000820000307ab9 */ /* 0x000fe20000000a00 */
[----:B------:R-:W-:-:S04]  /*0cb0*/  ISETP.NE.U32.AND P0, PT, RZ, UR4, PT ;  /* 0x00000004ff007c0c */ /* 0x000fc8000bf05070 */
[----:B------:R-:W-:-:S13]  /*0cc0*/  ISETP.NE.AND.EX P0, PT, RZ, UR5, PT, P0 ;  /* 0x00000005ff007c0c */ /* 0x000fda000bf05300 */
[----:B------:R-:W-:Y:S05]  /*0cd0*/  @!P0 BRA `(.L_x_7) ;  /* 0x0000000000208947 */ /* 0x000fea0003800000 */
[----:B0-----:R-:W0:Y:S02]  /*0ce0*/  LDC.64 R2, c[0x0][0x598] ;  /* 0x00016600ff027b82 */ /* 0x001e240000000a00 */
[----:B0-----:R-:W2:Y:S02]  /*0cf0*/  LDG.E.64 R2, desc[UR48][R2.64] ;  /* 0x0000003002027981 */ /* 0x001ea4000c1e1b00 */
[----:B--2---:R-:W-:-:S04]  /*0d00*/  ISETP.NE.U32.AND P0, PT, R2, RZ, PT ;  /* 0x000000ff0200720c */ /* 0x004fc80003f05070 */
[----:B------:R-:W-:-:S13]  /*0d10*/  ISETP.NE.AND.EX P0, PT, R3, RZ, PT, P0 ;  /* 0x000000ff0300720c */ /* 0x000fda0003f05300 */
[----:B------:R-:W-:Y:S05]  /*0d20*/  @!P0 BRA `(.L_x_7) ;  /* 0x00000000000c8947 */ /* 0x000fea0003800000 */
[----:B------:R-:W2:Y:S02]  /*0d30*/  LD.E R2, desc[UR48][R2.64] ;  /* 0x0000003002027980 */ /* 0x000ea4000c101900 */
[----:B--2---:R-:W-:Y:S01]  /*0d40*/  R2UR UR41, R2 ;  /* 0x00000000022972ca */ /* 0x004fe200000e0000 */
[----:B------:R-:W-:-:S14]  /*0d50*/  BRA `(.L_x_8) ;  /* 0x0000000000247947 */ /* 0x000fdc0003800000 */
.L_x_7:
[----:B------:R-:W-:Y:S02]  /*0d60*/  ULDC.64 UR4, c[0x0][0x588] ;  /* 0x0001620000047ab9 */ /* 0x000fe40000000a00 */
[----:B------:R-:W-:-:S04]  /*0d70*/  ISETP.NE.U32.AND P0, PT, RZ, UR4, PT ;  /* 0x00000004ff007c0c */ /* 0x000fc8000bf05070 */
[----:B------:R-:W-:-:S13]  /*0d80*/  ISETP.NE.AND.EX P0, PT, RZ, UR5, PT, P0 ;  /* 0x00000005ff007c0c */ /* 0x000fda000bf05300 */
[----:B------:R-:W-:Y:S05]  /*0d90*/  @!P0 BRA `(.L_x_9) ;  /* 0x0000000000108947 */ /* 0x000fea0003800000 */
[----:B0-----:R-:W0:Y:S02]  /*0da0*/  LDC.64 R2, c[0x0][0x588] ;  /* 0x00016200ff027b82 */ /* 0x001e240000000a00 */
[----:B0-----:R-:W2:Y:S02]  /*0db0*/  LDG.E R2, desc[UR48][R2.64] ;  /* 0x0000003002027981 */ /* 0x001ea4000c1e1900 */
[----:B--2---:R-:W-:Y:S01]  /*0dc0*/  R2UR UR41, R2 ;  /* 0x00000000022972ca */ /* 0x004fe200000e0000 */
[----:B------:R-:W-:-:S14]  /*0dd0*/  BRA `(.L_x_8) ;  /* 0x0000000000047947 */ /* 0x000fdc0003800000 */
.L_x_9:
[----:B------:R-:W-:-:S05]  /*0de0*/  ULDC UR41, c[0x0][0x580] ;  /* 0x0001600000297ab9 */ /* 0x000fca0000000800 */
.L_x_8:
[----:B------:R-:W-:Y:S02]  /*0df0*/  ULDC.64 UR4, c[0x0][0x5a0] ;  /* 0x0001680000047ab9 */ /* 0x000fe40000000a00 */
        /* <DEDUP_REMOVED lines=11> */
.L_x_10:
        /* <DEDUP_REMOVED lines=8> */
.L_x_12:
[----:B------:R-:W-:-:S05]  /*0f30*/  ULDC UR40, c[0x0][0x584] ;  /* 0x0001610000287ab9 */ /* 0x000fca0000000800 */
.L_x_11:
[----:B------:R-:W-:-:S13]  /*0f40*/  LOP3.LUT P0, RZ, R4, 0xff, RZ, 0xc0, !PT ;  /* 0x000000ff04ff7812 */ /* 0x000fda000780c0ff */
[----:B------:R-:W-:Y:S05]  /*0f50*/  @!P0 EXIT ;  /* 0x000000000000894d */ /* 0x000fea0003800000 */
[----:B------:R-:W-:Y:S01]  /*0f60*/  ULDC UR4, c[0x0][0x28c] ;  /* 0x0000a30000047ab9 */ /* 0x000fe20000000800 */
[----:B------:R-:W-:Y:S02]  /*0f70*/  ULOP3.LUT UR8, UR7, 0x1, URZ, 0xfc, !UPT ;  /* 0x0000000107087892 */ /* 0x000fe4000f8efc3f */
[----:B------:R-:W-:-:S04]  /*0f80*/  UIADD3 UR4, UR4, 0xff, URZ ;  /* 0x000000ff04047890 */ /* 0x000fc8000fffe03f */
[----:B------:R-:W-:-:S04]  /*0f90*/  USHF.R.S32.HI UR5, URZ, 0x1f, UR4 ;  /* 0x0000001f3f057899 */ /* 0x000fc80008011404 */
[----:B------:R-:W-:-:S03]  /*0fa0*/  ULEA.HI UR5, UR5, UR4, URZ, 0x8 ;  /* 0x0000000405057291 */ /* 0x000fc6000f8f403f */
[----:B------:R-:W-:Y:S01]  /*0fb0*/  UMOV UR4, URZ ;  /* 0x0000003f00047c82 */ /* 0x000fe20008000000 */
[----:B------:R-:W-:-:S03]  /*0fc0*/  USHF.R.S32.HI UR11, URZ, 0x8, UR5 ;  /* 0x000000083f0b7899 */ /* 0x000fc60008011405 */
[----:B------:R-:W-:-:S09]  /*0fd0*/  UMOV UR5, URZ ;  /* 0x0000003f00057c82 */ /* 0x000fd20008000000 */
.L_x_261:
[----:B0-----:R-:W0:Y:S01]  /*0fe0*/  S2R R0, SR_TID.X ;  /* 0x0000000000007919 */ /* 0x001e220000002100 */
[----:B-1----:R-:W1:Y:S01]  /*0ff0*/  S2UR UR16, SR_CgaCtaId ;  /* 0x00000000001079c3 */ /* 0x002e620000008800 */
[----:B------:R-:W-:Y:S01]  /*1000*/  UMOV UR15, 0x400 ;  /* 0x00000400000f7882 */ /* 0x000fe20000000000 */
[----:B------:R-:W-:Y:S01]  /*1010*/  UMOV UR6, URZ ;  /* 0x0000003f00067c82 */ /* 0x000fe20008000000 */
[----:B------:R-:W-:Y:S01]  /*1020*/  UMOV UR12, URZ ;  /* 0x0000003f000c7c82 */ /* 0x000fe20008000000 */
[----:B------:R-:W-:Y:S01]  /*1030*/  UMOV UR13, URZ ;  /* 0x0000003f000d7c82 */ /* 0x000fe20008000000 */
[----:B------:R-:W-:Y:S01]  /*1040*/  UMOV UR47, UR5 ;  /* 0x00000005002f7c82 */ /* 0x000fe20008000000 */
[----:B------:R-:W-:Y:S01]  /*1050*/  UMOV UR46, UR4 ;  /* 0x00000004002e7c82 */ /* 0x000fe20008000000 */
[----:B------:R-:W-:Y:S01]  /*1060*/  IMAD.MOV.U32 R224, RZ, RZ, RZ ;  /* 0x000000ffffe07224 */ /* 0x000fe200078e00ff */
[----:B--2---:R-:W2:Y:S01]  /*1070*/  LDC R2, c[0x0][0x28c] ;  /* 0x0000a300ff027b82 */ /* 0x004ea20000000800 */
[----:B------:R-:W-:-:S02]  /*1080*/  CS2R R222, SRZ ;  /* 0x0000000000de7805 */ /* 0x000fc4000001ff00 */
[----:B------:R-:W-:Y:S02]  /*1090*/  CS2R R220, SRZ ;  /* 0x0000000000dc7805 */ /* 0x000fe4000001ff00 */
[----:B------:R-:W-:Y:S02]  /*10a0*/  CS2R R218, SRZ ;  /* 0x0000000000da7805 */ /* 0x000fe4000001ff00 */
[----:B------:R-:W-:Y:S02]  /*10b0*/  CS2R R216, SRZ ;  /* 0x0000000000d87805 */ /* 0x000fe4000001ff00 */
[----:B------:R-:W-:Y:S02]  /*10c0*/  CS2R R214, SRZ ;  /* 0x0000000000d67805 */ /* 0x000fe4000001ff00 */
[----:B------:R-:W-:Y:S02]  /*10d0*/  CS2R R212, SRZ ;  /* 0x0000000000d47805 */ /* 0x000fe4000001ff00 */
        /* <DEDUP_REMOVED lines=16> */
[----:B0-----:R-:W-:Y:S02]  /*11e0*/  LOP3.LUT R0, R0, 0x80, RZ, 0xc0, !PT ;  /* 0x0000008000007812 */ /* 0x001fe400078ec0ff */
[----:B------:R-:W-:Y:S02]  /*11f0*/  CS2R R178, SRZ ;  /* 0x0000000000b27805 */ /* 0x000fe4000001ff00 */
[----:B--2---:R-:W-:-:S02]  /*1200*/  ISETP.GE.AND P0, PT, R2, 0x1, PT ;  /* 0x000000010200780c */ /* 0x004fc40003f06270 */
[----:B------:R-:W-:Y:S02]  /*1210*/  CS2R R176, SRZ ;  /* 0x0000000000b07805 */ /* 0x000fe4000001ff00 */
[----:B------:R-:W-:Y:S02]  /*1220*/  SHF.R.U32.HI R0, RZ, 0x7, R0 ;  /* 0x00000007ff007819 */ /* 0x000fe40000011600 */
[----:B------:R-:W-:Y:S02]  /*1230*/  CS2R R174, SRZ ;  /* 0x0000000000ae7805 */ /* 0x000fe4000001ff00 */
[----:B------:R-:W-:Y:S02]  /*1240*/  CS2R R172, SRZ ;  /* 0x0000000000ac7805 */ /* 0x000fe4000001ff00 */
[----:B------:R-:W-:Y:S02]  /*1250*/  CS2R R170, SRZ ;  /* 0x0000000000aa7805 */ /* 0x000fe4000001ff00 */
[----:B------:R-:W-:-:S02]  /*1260*/  CS2R R168, SRZ ;  /* 0x0000000000a87805 */ /* 0x000fc4000001ff00 */
[----:B------:R-:W-:Y:S01]  /*1270*/  CS2R R166, SRZ ;  /* 0x0000000000a67805 */ /* 0x000fe2000001ff00 */
[----:B------:R-:W0:Y:S01]  /*1280*/  SHFL.IDX PT, R0, R0, RZ, 0x1f ;  /* 0x00001fff00007589 */ /* 0x000e2200000e0000 */
        /* <DEDUP_REMOVED lines=23> */
[----:B0-----:R-:W-:Y:S02]  /*1400*/  R2UR UR10, R0 ;  /* 0x00000000000a72ca */ /* 0x001fe400000e0000 */
[----:B------:R-:W-:Y:S02]  /*1410*/  CS2R R6, SRZ ;  /* 0x0000000000067805 */ /* 0x000fe4000001ff00 */
[----:B------:R-:W-:Y:S02]  /*1420*/  CS2R R4, SRZ ;  /* 0x0000000000047805 */ /* 0x000fe4000001ff00 */
[----:B------:R-:W-:Y:S01]  /*1430*/  CS2R R2, SRZ ;  /* 0x0000000000027805 */ /* 0x000fe2000001ff00 */
[----:B------:R-:W-:Y:S01]  /*1440*/  IMAD.MOV.U32 R0, RZ, RZ, RZ ;  /* 0x000000ffff007224 */ /* 0x000fe200078e00ff */
[----:B------:R-:W-:Y:S02]  /*1450*/  CS2R R128, SRZ ;  /* 0x0000000000807805 */ /* 0x000fe4000001ff00 */
[----:B------:R-:W-:-:S02]  /*1460*/  CS2R R130, SRZ ;  /* 0x0000000000827805 */ /* 0x000fc4000001ff00 */
[----:B------:R-:W-:Y:S02]  /*1470*/  CS2R R132, SRZ ;  /* 0x0000000000847805 */ /* 0x000fe4000001ff00 */
[----:B------:R-:W-:Y:S02]  /*1480*/  CS2R R134, SRZ ;  /* 0x0000000000867805 */ /* 0x000fe4000001ff00 */
[----:B------:R-:W-:Y:S02]  /*1490*/  CS2R R120, SRZ ;  /* 0x0000000000787805 */ /* 0x000fe4000001ff00 */
[----:B------:R-:W-:Y:S02]  /*14a0*/  CS2R R122, SRZ ;  /* 0x00000000007a7805 */ /* 0x000fe4000001ff00 */
[----:B------:R-:W-:Y:S02]  /*14b0*/  CS2R R124, SRZ ;  /* 0x00000000007c7805 */ /* 0x000fe4000001ff00 */
[----:B------:R-:W-:Y:S01]  /*14c0*/  CS2R R126, SRZ ;  /* 0x00000000007e7805 */ /* 0x000fe2000001ff00 */
[----:B------:R-:W-:Y:S01]  /*14d0*/  ULEA.HI UR9, UR10, UR10, URZ, 0x1 ;  /* 0x0000000a0a097291 */ /* 0x000fe2000f8f083f */
[----:B------:R-:W-:-:S02]  /*14e0*/  CS2R R112, SRZ ;  /* 0x0000000000707805 */ /* 0x000fc4000001ff00 */
[----:B------:R-:W-:Y:S02]  /*14f0*/  CS2R R114, SRZ ;  /* 0x0000000000727805 */ /* 0x000fe4000001ff00 */
[----:B------:R-:W-:Y:S01]  /*1500*/  CS2R R116, SRZ ;  /* 0x0000000000747805 */ /* 0x000fe2000001ff00 */
[----:B------:R-:W-:Y:S01]  /*1510*/  ULOP3.LUT UR14, UR9, 0x7fffe, URZ, 0xc0, !UPT ;  /* 0x0007fffe090e7892 */ /* 0x000fe2000f8ec03f */
[----:B------:R-:W-:Y:S01]  /*1520*/  CS2R R118, SRZ ;  /* 0x0000000000767805 */ /* 0x000fe2000001ff00 */
[----:B-1----:R-:W-:Y:S01]  /*1530*/  ULEA UR9, UR16, UR15, 0x18 ;  /* 0x0000000f10097291 */ /* 0x002fe2000f8ec03f */
[----:B------:R-:W-:Y:S01]  /*1540*/  CS2R R104, SRZ ;  /* 0x0000000000687805 */ /* 0x000fe2000001ff00 */
[----:B------:R-:W-:Y:S01]  /*1550*/  UIADD3 UR14, UR10, -UR14, URZ ;  /* 0x8000000e0a0e7290 */ /* 0x000fe2000fffe03f */
[----:B------:R-:W-:Y:S02]  /*1560*/  CS2R R106, SRZ ;  /* 0x00000000006a7805 */ /* 0x000fe4000001ff00 */
[----:B------:R-:W-:-:S02]  /*1570*/  CS2R R108, SRZ ;  /* 0x00000000006c7805 */ /* 0x000fc4000001ff00 */
[----:B------:R-:W-:Y:S01]  /*1580*/  CS2R R110, SRZ ;  /* 0x00000000006e7805 */ /* 0x000fe2000001ff00 */
[----:B------:R-:W-:Y:S01]  /*1590*/  ULEA UR14, UR14, UR9, 0xd ;  /* 0x000000090e0e7291 */ /* 0x000fe2000f8e683f */
[----:B------:R-:W-:Y:S02]  /*15a0*/  CS2R R96, SRZ ;  /* 0x0000000000607805 */ /* 0x000fe4000001ff00 */
[----:B------:R-:W-:Y:S02]  /*15b0*/  CS2R R98, SRZ ;  /* 0x0000000000627805 */ /* 0x000fe4000001ff00 */
[----:B------:R-:W-:Y:S01]  /*15c0*/  CS2R R100, SRZ ;  /* 0x0000000000647805 */ /* 0x000fe2000001ff00 */
[----:B------:R-:W-:Y:S01]  /*15d0*/  UIADD3 UR14, UR14, 0x100, URZ ;  /* 0x000001000e0e7890 */ /* 0x000fe2000fffe03f */
[----:B------:R-:W-:Y:S02]  /*15e0*/  CS2R R102, SRZ ;  /* 0x0000000000667805 */ /* 0x000fe4000001ff00 */
[----:B------:R-:W-:-:S02]  /*15f0*/  CS2R R88, SRZ ;  /* 0x0000000000587805 */ /* 0x000fc4000001ff00 */
[----:B------:R-:W-:Y:S01]  /*1600*/  CS2R R90, SRZ ;  /* 0x00000000005a7805 */ /* 0x000fe2000001ff00 */
[----:B------:R-:W-:Y:S01]  /*1610*/  USHF.R.U32.HI UR10, URZ, 0x4, UR14 ;  /* 0x000000043f0a7899 */ /* 0x000fe2000801160e */
[----:B------:R-:W-:Y:S02]  /*1620*/  CS2R R92, SRZ ;  /* 0x00000000005c7805 */ /* 0x000fe4000001ff00 */
[----:B------:R-:W-:Y:S02]  /*1630*/  CS2R R94, SRZ ;  /* 0x00000000005e7805 */ /* 0x000fe4000001ff00 */
[----:B------:R-:W-:Y:S01]  /*1640*/  CS2R R80, SRZ ;  /* 0x0000000000507805 */ /* 0x000fe2000001ff00 */
[----:B------:R-:W-:Y:S01]  /*1650*/  ULOP3.LUT UR10, UR10, 0x3fff, URZ, 0xc0, !UPT ;  /* 0x00003fff0a0a7892 */ /* 0x000fe2000f8ec03f */
        /* <DEDUP_REMOVED lines=24> */
[----:B---3--:R-:W-:Y:S02]  /*17e0*/  CS2R R34, SRZ ;  /* 0x0000000000227805 */ /* 0x008fe4000001ff00 */
[----:B------:R-:W-:-:S02]  /*17f0*/  CS2R R36, SRZ ;  /* 0x0000000000247805 */ /* 0x000fc4000001ff00 */
[----:B------:R-:W-:Y:S02]  /*1800*/  CS2R R38, SRZ ;  /* 0x0000000000267805 */ /* 0x000fe4000001ff00 */
[----:B------:R-:W-:Y:S02]  /*1810*/  CS2R R24, SRZ ;  /* 0x0000000000187805 */ /* 0x000fe4000001ff00 */
[----:B------:R-:W-:Y:S02]  /*1820*/  CS2R R26, SRZ ;  /* 0x00000000001a7805 */ /* 0x000fe4000001ff00 */
[----:B------:R-:W-:Y:S02]  /*1830*/  CS2R R28, SRZ ;  /* 0x00000000001c7805 */ /* 0x000fe4000001ff00 */
[----:B------:R-:W-:Y:S01]  /*1840*/  CS2R R30, SRZ ;  /* 0x00000000001e7805 */ /* 0x000fe2000001ff00 */
[----:B------:R-:W-:Y:S06]  /*1850*/  @!P0 BRA `(.L_x_13) ;  /* 0x0000002800808947 */ /* 0x000fec0003800000 */
[----:B------:R-:W-:-:S06]  /*1860*/  UISETP.NE.AND UP0, UPT, UR8, 0x3, UPT ;  /* 0x000000030800788c */ /* 0x000fcc000bf05270 */
[----:B------:R-:W-:-:S13]  /*1870*/  PLOP3.LUT P1, PT, PT, PT, UP0, 0x80, 0x0 ;  /* 0x000000000000781c */ /* 0x000fda0003f2f008 */
[----:B------:R-:W-:Y:S05]  /*1880*/  @!P1 BRA `(.L_x_14) ;  /* 0x0000000000049947 */ /* 0x000fea0003800000 */
[----:B------:R-:W-:Y:S01]  /*1890*/  BPT.TRAP 0x1 ;  /* 0x000000040000795c */ /* 0x000fe20000300000 */
.L_x_14:
[----:B------:R-:W-:Y:S01]  /*18a0*/  ULEA UR12, UR5, UR9, 0x3 ;  /* 0x00000009050c7291 */ /* 0x000fe2000f8e183f */
[----:B------:R-:W-:-:S05]  /*18b0*/  IMAD.U32 R0, RZ, RZ, UR4 ;  /* 0x00000004ff007e24 */ /* 0x000fca000f8e00ff */
[----:B------:R-:W-:-:S04]  /*18c0*/  SHF.L.U32 R0, R0, 0x1f, RZ ;  /* 0x0000001f00007819 */ /* 0x000fc800000006ff */
[----:B------:R0:W1:Y:S01]  /*18d0*/  SYNCS.PHASECHK.TRANS64.TRYWAIT P0, [UR12], R0 ;  /* 0x00000000ff0075a7 */ /* 0x000062000800014c */
[----:B------:R-:W-:Y:S05]  /*18e0*/  @!P1 BRA `(.L_x_15) ;  /* 0x0000000000049947 */ /* 0x000fea0003800000 */
[----:B------:R-:W-:Y:S01]  /*18f0*/  BPT.TRAP 0x1 ;  /* 0x000000040000795c */ /* 0x000fe20000300000 */
.L_x_15:
[----:B------:R-:W-:Y:S01]  /*1900*/  UMOV UR6, 0x8 ;  /* 0x0000000800067882 */ /* 0x000fe20000000000 */
[----:B------:R-:W-:Y:S01]  /*1910*/  IMAD.MOV.U32 R224, RZ, RZ, RZ ;  /* 0x000000ffffe07224 */ /* 0x000fe200078e00ff */
[----:B-1----:R-:W-:Y:S06]  /*1920*/  @P0 BRA `(.L_x_16) ;  /* 0x0000000000080947 */ /* 0x002fec0003800000 */
[----:B------:R-:W1:Y:S02]  /*1930*/  SYNCS.PHASECHK.TRANS64.TRYWAIT P0, [UR12], R0 ;  /* 0x00000000ff0075a7 */ /* 0x000e64000800014c */
[----:B-1----:R-:W-:Y:S05]  /*1940*/  @!P0 BRA `(.L_x_17) ;  /* 0x000000f4007c8947 */ /* 0x002fea0003800000 */
.L_x_16:
[----:B------:R-:W-:Y:S01]  /*1950*/  UIADD3 UR12, UR9, 0x20100, URZ ;  /* 0x00020100090c7890 */ /* 0x000fe2000fffe03f */
[----:B------:R-:W-:Y:S01]  /*1960*/  WARPGROUP.ARRIVE ;  /* 0x00000000000079c5 */ /* 0x000fe20000000000 */
[----:B------:R-:W-:Y:S01]  /*1970*/  ULOP3.LUT UR43, UR10, 0x10000, URZ, 0xfc, !UPT ;  /* 0x000100000a2b7892 */ /* 0x000fe2000f8efc3f */
[----:B------:R-:W-:Y:S01]  /*1980*/  CS2R R222, SRZ ;  /* 0x0000000000de7805 */ /* 0x000fe2000001ff00 */
[----:B------:R-:W-:Y:S01]  /*1990*/  USHF.R.U32.HI UR12, URZ, 0x4, UR12 ;  /* 0x000000043f0c7899 */ /* 0x000fe2000801160c */
[----:B------:R-:W-:Y:S01]  /*19a0*/  CS2R R220, SRZ ;  /* 0x0000000000dc7805 */ /* 0x000fe2000001ff00 */
[----:B------:R-:W-:Y:S01]  /*19b0*/  ULEA UR43, UR5, UR43, 0xc ;  /* 0x0000002b052b7291 */ /* 0x000fe2000f8e603f */
[----:B------:R-:W-:Y:S01]  /*19c0*/  CS2R R218, SRZ ;  /* 0x0000000000da7805 */ /* 0x000fe2000001ff00 */
[----:B------:R-:W-:Y:S01]  /*19d0*/  ULOP3.LUT UR12, UR12, 0x3fff, URZ, 0xc0, !UPT ;  /* 0x00003fff0c0c7892 */ /* 0x000fe2000f8ec03f */
[----:B------:R-:W-:Y:S01]  /*19e0*/  CS2R R216, SRZ ;  /* 0x0000000000d87805 */ /* 0x000fe2000001ff00 */
[----:B------:R-:W-:Y:S01]  /*19f0*/  UMOV UR13, 0x40000040 ;  /* 0x40000040000d7882 */ /* 0x000fe20000000000 */
[----:B------:R-:W-:Y:S01]  /*1a00*/  UMOV UR15, 0x40000040 ;  /* 0x40000040000f7882 */ /* 0x000fe20000000000 */
[----:B------:R-:W-:Y:S01]  /*1a10*/  ULOP3.LUT UR12, UR12, 0x10000, URZ, 0xfc, !UPT ;  /* 0x000100000c0c7892 */ /* 0x000fe2000f8efc3f */
[----:B------:R-:W-:Y:S01]  /*1a20*/  CS2R R214, SRZ ;  /* 0x0000000000d67805 */ /* 0x000fe2000001ff00 */
[----:B------:R-:W-:Y:S01]  /*1a30*/  UMOV UR21, UR13 ;  /* 0x0000000d00157c82 */ /* 0x000fe20008000000 */
[----:B------:R-:W-:Y:S01]  /*1a40*/  UMOV UR23, 0x40000040 ;  /* 0x4000004000177882 */ /* 0x000fe20000000000 */
[----:B------:R-:W-:Y:S01]  /*1a50*/  UIMAD UR44, UR5, 0x700, UR12 ;  /* 0x00000700052c78a4 */ /* 0x000fe2000f8e020c */
[----:B------:R-:W-:Y:S01]  /*1a60*/  CS2R R212, SRZ ;  /* 0x0000000000d47805 */ /* 0x000fe2000001ff00 */
[----:B------:R-:W-:Y:S01]  /*1a70*/  UMOV UR25, UR13 ;  /* 0x0000000d00197c82 */ /* 0x000fe20008000000 */
[----:B------:R-:W-:Y:S01]  /*1a80*/  UMOV UR12, UR43 ;  /* 0x0000002b000c7c82 */ /* 0x000fe20008000000 */
[----:B------:R-:W-:Y:S01]  /*1a90*/  UIADD3 UR22, UR44, 0x80, URZ ;  /* 0x000000802c167890 */ /* 0x000fe2000fffe03f */
[----:B------:R-:W-:Y:S01]  /*1aa0*/  CS2R R210, SRZ ;  /* 0x0000000000d27805 */ /* 0x000fe2000001ff00 */
[----:B------:R-:W-:Y:S01]  /*1ab0*/  UIADD3 UR26, UR44, 0x100, URZ ;  /* 0x000001002c1a7890 */ /* 0x000fe2000fffe03f */
[----:B------:R-:W-:Y:S01]  /*1ac0*/  CS2R R208, SRZ ;  /* 0x0000000000d07805 */ /* 0x000fe2000001ff00 */
[----:B------:R-:W-:Y:S01]  /*1ad0*/  UIADD3 UR18, UR44, 0x180, URZ ;  /* 0x000001802c127890 */ /* 0x000fe2000fffe03f */
[----:B------:R-:W-:Y:S01]  /*1ae0*/  CS2R R206, SRZ ;  /* 0x0000000000ce7805 */ /* 0x000fe2000001ff00 */
[----:B------:R-:W-:Y:S01]  /*1af0*/  UMOV UR14, UR44 ;  /* 0x0000002c000e7c82 */ /* 0x000fe20008000000 */
[----:B------:R-:W-:Y:S01]  /*1b00*/  UMOV UR20, UR12 ;  /* 0x0000000c00147c82 */ /* 0x000fe20008000000 */
[----:B------:R-:W-:Y:S01]  /*1b10*/  UIADD3 UR30, UR44, 0x200, URZ ;  /* 0x000002002c1e7890 */ /* 0x000fe2000fffe03f */
[----:B------:R-:W-:Y:S01]  /*1b20*/  QGMMA.64x16x32.F32.E4M3.E4M3 R128, gdesc[UR12], RZ, !UPT ;  /* 0x002000000c8079f3 */ /* 0x000fe2000c7008ff */
[----:B------:R-:W-:Y:S01]  /*1b30*/  UMOV UR24, UR12 ;  /* 0x0000000c00187c82 */ /* 0x000fe20008000000 */
[----:B------:R-:W-:Y:S01]  /*1b40*/  UMOV UR27, 0x40000040 ;  /* 0x40000040001b7882 */ /* 0x000fe20000000000 */
[----:B------:R-:W-:Y:S01]  /*1b50*/  UIADD3 UR34, UR44, 0x280, URZ ;  /* 0x000002802c227890 */ /* 0x000fe2000fffe03f */
[----:B------:R-:W-:Y:S01]  /*1b60*/  QGMMA.64x16x32.F32.E4M3.E4M3 R112, gdesc[UR20], RZ, !UPT ;  /* 0x00200000147079f3 */ /* 0x000fe2000c7008ff */
[----:B------:R-:W-:Y:S01]  /*1b70*/  UMOV UR16, UR12 ;  /* 0x0000000c00107c82 */ /* 0x000fe20008000000 */
[----:B------:R-:W-:Y:S01]  /*1b80*/  UMOV UR17, UR13 ;  /* 0x0000000d00117c82 */ /* 0x000fe20008000000 */
[----:B------:R-:W-:Y:S01]  /*1b90*/  UMOV UR19, 0x40000040 ;  /* 0x4000004000137882 */ /* 0x000fe20000000000 */
[----:B------:R-:W-:Y:S01]  /*1ba0*/  UIADD3 UR38, UR44, 0x300, URZ ;  /* 0x000003002c267890 */ /* 0x000fe2000fffe03f */
[----:B------:R-:W-:Y:S01]  /*1bb0*/  QGMMA.64x16x32.F32.E4M3.E4M3 R96, gdesc[UR24], RZ, !UPT ;  /* 0x00200000186079f3 */ /* 0x000fe2000c7008ff */
[----:B------:R-:W-:Y:S01]  /*1bc0*/  UMOV UR28, UR12 ;  /* 0x0000000c001c7c82 */ /* 0x000fe20008000000 */
[----:B------:R-:W-:Y:S01]  /*1bd0*/  UMOV UR29, UR13 ;  /* 0x0000000d001d7c82 */ /* 0x000fe20008000000 */
[----:B------:R-:W-:Y:S01]  /*1be0*/  UMOV UR31, 0x40000040 ;  /* 0x40000040001f7882 */ /* 0x000fe20000000000 */
[----:B------:R-:W-:Y:S01]  /*1bf0*/  QGMMA.64x16x32.F32.E4M3.E4M3 R80, gdesc[UR16], RZ, !UPT ;  /* 0x00200000105079f3 */ /* 0x000fe2000c7008ff */
[----:B------:R-:W-:Y:S01]  /*1c00*/  UIADD3 UR16, UR43, 0x400, URZ ;  /* 0x000004002b107890 */ /* 0x000fe2000fffe03f */
[----:B------:R-:W-:Y:S01]  /*1c10*/  CS2R R204, SRZ ;  /* 0x0000000000cc7805 */ /* 0x000fe2000001ff00 */
[----:B------:R-:W-:Y:S01]  /*1c20*/  UMOV UR32, UR12 ;  /* 0x0000000c00207c82 */ /* 0x000fe20008000000 */
[----:B------:R-:W-:Y:S01]  /*1c30*/  UMOV UR33, UR13 ;  /* 0x0000000d00217c82 */ /* 0x000fe20008000000 */
[----:B------:R-:W-:Y:S01]  /*1c40*/  UMOV UR35, 0x40000040 ;  /* 0x4000004000237882 */ /* 0x000fe20000000000 */
[----:B------:R-:W-:Y:S01]  /*1c50*/  QGMMA.64x16x32.F32.E4M3.E4M3 R64, gdesc[UR28], RZ, !UPT ;  /* 0x002000001c4079f3 */ /* 0x000fe2000c7008ff */
[----:B------:R-:W-:Y:S01]  /*1c60*/  UMOV UR36, UR12 ;  /* 0x0000000c00247c82 */ /* 0x000fe20008000000 */
[----:B------:R-:W-:Y:S01]  /*1c70*/  UMOV UR37, UR13 ;  /* 0x0000000d00257c82 */ /* 0x000fe20008000000 */
[----:B------:R-:W-:Y:S01]  /*1c80*/  UMOV UR39, 0x40000040 ;  /* 0x4000004000277882 */ /* 0x000fe20000000000 */
[----:B------:R-:W-:Y:S01]  /*1c90*/  QGMMA.64x16x32.F32.E4M3.E4M3 R48, gdesc[UR32], RZ, !UPT ;  /* 0x00200000203079f3 */ /* 0x000fe2000c7008ff */
[----:B------:R-:W-:-:S02]  /*1ca0*/  CS2R R202, SRZ ;  /* 0x0000000000ca7805 */ /* 0x000fc4000001ff00 */
[----:B------:R-:W-:Y:S02]  /*1cb0*/  CS2R R200, SRZ ;  /* 0x0000000000c87805 */ /* 0x000fe4000001ff00 */
[----:B------:R-:W-:Y:S01]  /*1cc0*/  CS2R R198, SRZ ;  /* 0x0000000000c67805 */ /* 0x000fe2000001ff00 */
[----:B------:R-:W-:Y:S01]  /*1cd0*/  QGMMA.64x16x32.F32.E4M3.E4M3 R32, gdesc[UR36], RZ, !UPT ;  /* 0x00200000242079f3 */ /* 0x000fe2000c7008ff */
[----:B------:R-:W-:Y:S01]  /*1ce0*/  UMOV UR36, UR16 ;  /* 0x0000001000247c82 */ /* 0x000fe20008000000 */
[----:B------:R-:W-:Y:S01]  /*1cf0*/  UMOV UR37, 0x40000040 ;  /* 0x4000004000257882 */ /* 0x000fe20000000000 */
[----:B------:R-:W-:Y:S01]  /*1d00*/  UMOV UR32, UR36 ;  /* 0x0000002400207c82 */ /* 0x000fe20008000000 */
[----:B------:R-:W-:Y:S01]  /*1d10*/  UMOV UR33, UR37 ;  /* 0x0000002500217c82 */ /* 0x000fe20008000000 */
[----:B------:R-:W-:Y:S01]  /*1d20*/  QGMMA.64x16x32.F32.E4M3.E4M3 R24, gdesc[UR36], RZ, !UPT ;  /* 0x00200000241879f3 */ /* 0x000fe2000c7008ff */
[----:B------:R-:W-:Y:S01]  /*1d30*/  UMOV UR28, UR36 ;  /* 0x00000024001c7c82 */ /* 0x000fe20008000000 */
        /* <DEDUP_REMOVED lines=12> */
[----:B------:R-:W-:Y:S01]  /*1e00*/  UIADD3 UR16, UR43, 0x2, URZ ;  /* 0x000000022b107890 */ /* 0x000fe2000fffe03f */
[----:B------:R-:W-:Y:S01]  /*1e10*/  CS2R R196, SRZ ;  /* 0x0000000000c47805 */ /* 0x000fe2000001ff00 */
[----:B------:R-:W-:Y:S01]  /*1e20*/  QGMMA.64x16x32.F32.E4M3.E4M3 R88, gdesc[UR24], RZ, !UPT ;  /* 0x00200000185879f3 */ /* 0x000fe2000c7008ff */
[----:B------:R-:W-:Y:S01]  /*1e30*/  UIADD3 UR17, UR44, 0x2, URZ ;  /* 0x000000022c117890 */ /* 0x000fe2000fffe03f */
[----:B------:R-:W-:Y:S01]  /*1e40*/  CS2R R194, SRZ ;  /* 0x0000000000c27805 */ /* 0x000fe2000001ff00 */
[----:B------:R-:W-:Y:S01]  /*1e50*/  UIADD3 UR26, UR44, 0x102, URZ ;  /* 0x000001022c1a7890 */ /* 0x000fe2000fffe03f */
[----:B------:R-:W-:Y:S01]  /*1e60*/  QGMMA.64x16x32.F32.E4M3.E4M3 R104, gdesc[UR20], RZ, !UPT ;  /* 0x00200000146879f3 */ /* 0x000fe2000c7008ff */
[----:B------:R-:W-:Y:S01]  /*1e70*/  UIADD3 UR22, UR44, 0x82, URZ ;  /* 0x000000822c167890 */ /* 0x000fe2000fffe03f */
[----:B------:R-:W-:Y:S01]  /*1e80*/  CS2R R192, SRZ ;  /* 0x0000000000c07805 */ /* 0x000fe2000001ff00 */
[----:B------:R-:W-:Y:S01]  /*1e90*/  UIADD3 UR18, UR44, 0x182, URZ ;  /* 0x000001822c127890 */ /* 0x000fe2000fffe03f */
[----:B------:R-:W-:Y:S01]  /*1ea0*/  QGMMA.64x16x32.F32.E4M3.E4M3 R120, gdesc[UR12], RZ, !UPT ;  /* 0x002000000c7879f3 */ /* 0x000fe2000c7008ff */
[----:B------:R-:W-:Y:S01]  /*1eb0*/  UMOV UR12, UR16 ;  /* 0x00000010000c7c82 */ /* 0x000fe20008000000 */
[----:B------:R-:W-:Y:S01]  /*1ec0*/  UMOV UR13, 0x40000040 ;  /* 0x40000040000d7882 */ /* 0x000fe20000000000 */
[----:B------:R-:W-:Y:S01]  /*1ed0*/  UMOV UR14, UR17 ;  /* 0x00000011000e7c82 */ /* 0x000fe20008000000 */
[----:B------:R-:W-:Y:S01]  /*1ee0*/  UMOV UR15, 0x40000040 ;  /* 0x40000040000f7882 */ /* 0x000fe20000000000 */
[----:B------:R-:W-:Y:S01]  /*1ef0*/  UMOV UR20, UR12 ;  /* 0x0000000c00147c82 */ /* 0x000fe20008000000 */
[----:B------:R-:W-:Y:S01]  /*1f00*/  UMOV UR21, UR13 ;  /* 0x0000000d00157c82 */ /* 0x000fe20008000000 */
[----:B------:R-:W-:Y:S01]  /*1f10*/  UMOV UR23, 0x40000040 ;  /* 0x4000004000177882 */ /* 0x000fe20000000000 */
[----:B------:R-:W-:Y:S01]  /*1f20*/  UIADD3 UR30, UR44, 0x202, URZ ;  /* 0x000002022c1e7890 */ /* 0x000fe2000fffe03f */
[----:B------:R-:W-:Y:S01]  /*1f30*/  QGMMA.64x16x32.F32.E4M3.E4M3 R128, gdesc[UR12], R128 ;  /* 0x002000000c8079f3 */ /* 0x000fe20008700880 */
        /* <DEDUP_REMOVED lines=13> */
[----:B------:R-:W-:Y:S01]  /*2010*/  QGMMA.64x16x32.F32.E4M3.E4M3 R80, gdesc[UR16], R80 ;  /* 0x00200000105079f3 */ /* 0x000fe20008700850 */
[----:B------:R-:W-:Y:S01]  /*2020*/  UIADD3 UR16, UR43, 0x402, URZ ;  /* 0x000004022b107890 */ /* 0x000fe2000fffe03f */
[----:B------:R-:W-:Y:S01]  /*2030*/  CS2R R190, SRZ ;  /* 0x0000000000be7805 */ /* 0x000fe2000001ff00 */
[----:B------:R-:W-:Y:S01]  /*2040*/  UMOV UR32, UR12 ;  /* 0x0000000c00207c82 */ /* 0x000fe20008000000 */
[----:B------:R-:W-:Y:S01]  /*2050*/  UMOV UR33, UR13 ;  /* 0x0000000d00217c82 */ /* 0x000fe20008000000 */
[----:B------:R-:W-:Y:S01]  /*2060*/  UMOV UR35, 0x40000040 ;  /* 0x4000004000237882 */ /* 0x000fe20000000000 */
[----:B------:R-:W-:Y:S01]  /*2070*/  QGMMA.64x16x32.F32.E4M3.E4M3 R64, gdesc[UR28], R64 ;  /* 0x002000001c4079f3 */ /* 0x000fe20008700840 */
[----:B------:R-:W-:Y:S01]  /*2080*/  UMOV UR36, UR12 ;  /* 0x0000000c00247c82 */ /* 0x000fe20008000000 */
[----:B------:R-:W-:Y:S01]  /*2090*/  UMOV UR37, UR13 ;  /* 0x0000000d00257c82 */ /* 0x000fe20008000000 */
[----:B------:R-:W-:Y:S01]  /*20a0*/  UMOV UR39, 0x40000040 ;  /* 0x4000004000277882 */ /* 0x000fe20000000000 */
[----:B------:R-:W-:Y:S01]  /*20b0*/  QGMMA.64x16x32.F32.E4M3.E4M3 R48, gdesc[UR32], R48 ;  /* 0x00200000203079f3 */ /* 0x000fe20008700830 */
[----:B------:R-:W-:-:S02]  /*20c0*/  CS2R R188, SRZ ;  /* 0x0000000000bc7805 */ /* 0x000fc4000001ff00 */
[----:B------:R-:W-:Y:S02]  /*20d0*/  CS2R R186, SRZ ;  /* 0x0000000000ba7805 */ /* 0x000fe4000001ff00 */
[----:B------:R-:W-:Y:S01]  /*20e0*/  CS2R R184, SRZ ;  /* 0x0000000000b87805 */ /* 0x000fe2000001ff00 */
[----:B------:R-:W-:Y:S01]  /*20f0*/  QGMMA.64x16x32.F32.E4M3.E4M3 R32, gdesc[UR36], R32 ;  /* 0x00200000242079f3 */ /* 0x000fe20008700820 */
[----:B------:R-:W-:Y:S01]  /*2100*/  UMOV UR36, UR16 ;  /* 0x0000001000247c82 */ /* 0x000fe20008000000 */
[----:B------:R-:W-:Y:S01]  /*2110*/  UMOV UR37, 0x40000040 ;  /* 0x4000004000257882 */ /* 0x000fe20000000000 */
[----:B------:R-:W-:Y:S01]  /*2120*/  UMOV UR32, UR36 ;  /* 0x0000002400207c82 */ /* 0x000fe20008000000 */
[----:B------:R-:W-:Y:S01]  /*2130*/  UMOV UR33, UR37 ;  /* 0x0000002500217c82 */ /* 0x000fe20008000000 */
[----:B------:R-:W-:Y:S01]  /*2140*/  QGMMA.64x16x32.F32.E4M3.E4M3 R24, gdesc[UR36], R24 ;  /* 0x00200000241879f3 */ /* 0x000fe20008700818 */
[----:B------:R-:W-:Y:S01]  /*2150*/  UMOV UR28, UR36 ;  /* 0x00000024001c7c82 */ /* 0x000fe20008000000 */
        /* <DEDUP_REMOVED lines=12> */
[----:B------:R-:W-:Y:S01]  /*2220*/  UIADD3 UR16, UR43, 0x4, URZ ;  /* 0x000000042b107890 */ /* 0x000fe2000fffe03f */
[----:B------:R-:W-:Y:S01]  /*2230*/  CS2R R182, SRZ ;  /* 0x0000000000b67805 */ /* 0x000fe2000001ff00 */
[----:B------:R-:W-:Y:S01]  /*2240*/  QGMMA.64x16x32.F32.E4M3.E4M3 R88, gdesc[UR24], R88 ;  /* 0x00200000185879f3 */ /* 0x000fe20008700858 */
[----:B------:R-:W-:Y:S01]  /*2250*/  UIADD3 UR17, UR44, 0x4, URZ ;  /* 0x000000042c117890 */ /* 0x000fe2000fffe03f */
[----:B------:R-:W-:Y:S01]  /*2260*/  CS2R R180, SRZ ;  /* 0x0000000000b47805 */ /* 0x000fe2000001ff00 */
[----:B------:R-:W-:Y:S01]  /*2270*/  UIADD3 UR26, UR44, 0x104, URZ ;  /* 0x000001042c1a7890 */ /* 0x000fe2000fffe03f */
[----:B------:R-:W-:Y:S01]  /*2280*/  QGMMA.64x16x32.F32.E4M3.E4M3 R104, gdesc[UR20], R104 ;  /* 0x00200000146879f3 */ /* 0x000fe20008700868 */
[----:B------:R-:W-:Y:S01]  /*2290*/  UIADD3 UR22, UR44, 0x84, URZ ;  /* 0x000000842c167890 */ /* 0x000fe2000fffe03f */
[----:B------:R-:W-:Y:S01]  /*22a0*/  CS2R R178, SRZ ;  /* 0x0000000000b27805 */ /* 0x000fe2000001ff00 */
[----:B------:R-:W-:Y:S01]  /*22b0*/  UIADD3 UR18, UR44, 0x184, URZ ;  /* 0x000001842c127890 */ /* 0x000fe2000fffe03f */
[----:B------:R-:W-:Y:S01]  /*22c0*/  QGMMA.64x16x32.F32.E4M3.E4M3 R120, gdesc[UR12], R120 ;  /* 0x002000000c7879f3 */ /* 0x000fe20008700878 */
        /* <DEDUP_REMOVED lines=299> */
[----:B-1----:R-:W-:Y:S01]  /*3580*/  CS2R R2, SRZ ;  /* 0x0000000000027805 */ /* 0x002fe2000001ff00 */
        /* <DEDUP_REMOVED lines=20> */
[----:B0-----:R-:W-:Y:S01]  /*36d0*/  IMAD.MOV.U32 R0, RZ, RZ, RZ ;  /* 0x000000ffff007224 */ /* 0x001fe200078e00ff */
[----:B------:R-:W-:Y:S01]  /*36e0*/  QGMMA.64x16x32.F32.E4M3.E4M3 R88, gdesc[UR24], R88 ;  /* 0x00200000185879f3 */ /* 0x000fe20008700858 */
[----:B------:R-:W-:-:S02]  /*36f0*/  UIADD3 UR18, UR44, 0x386, URZ ;  /* 0x000003862c127890 */ /* 0x000fc4000fffe03f */
[----:B------:R-:W-:Y:S01]  /*3700*/  UIADD3 UR34, UR44, 0x506, URZ ;  /* 0x000005062c227890 */ /* 0x000fe2000fffe03f */
[----:B------:R-:W-:Y:S01]  /*3710*/  QGMMA.64x16x32.F32.E4M3.E4M3 R104, gdesc[UR20], R104 ;  /* 0x00200000146879f3 */ /* 0x000fe20008700868 */
[----:B------:R-:W-:Y:S02]  /*3720*/  UIADD3 UR22, UR44, 0x406, URZ ;  /* 0x000004062c167890 */ /* 0x000fe4000fffe03f */
[----:B------:R-:W-:Y:S01]  /*3730*/  UIADD3 UR26, UR44, 0x586, URZ ;  /* 0x000005862c1a7890 */ /* 0x000fe2000fffe03f */
[----:B------:R-:W-:Y:S01]  /*3740*/  QGMMA.64x16x32.F32.E4M3.E4M3 R120, gdesc[UR12], R120 ;  /* 0x002000000c7879f3 */ /* 0x000fe20008700878 */
[----:B------:R-:W-:Y:S02]  /*3750*/  UIADD3 UR14, UR44, 0x486, URZ ;  /* 0x000004862c0e7890 */ /* 0x000fe4000fffe03f */
[----:B------:R-:W-:Y:S01]  /*3760*/  UIADD3 UR30, UR44, 0x606, URZ ;  /* 0x000006062c1e7890 */ /* 0x000fe2000fffe03f */
[----:B------:R-:W-:Y:S01]  /*3770*/  UMOV UR17, 0x40000040 ;  /* 0x4000004000117882 */ /* 0x000fe20000000000 */
[----:B------:R-:W-:Y:S01]  /*3780*/  UIADD3 UR38, UR44, 0x686, URZ ;  /* 0x000006862c267890 */ /* 0x000fe2000fffe03f */
[----:B------:R-:W-:Y:S01]  /*3790*/  UMOV UR19, 0x40000040 ;  /* 0x4000004000137882 */ /* 0x000fe20000000000 */
[----:B------:R-:W-:Y:S01]  /*37a0*/  UMOV UR20, UR16 ;  /* 0x0000001000147c82 */ /* 0x000fe20008000000 */
[----:B------:R-:W-:Y:S01]  /*37b0*/  UMOV UR21, UR17 ;  /* 0x0000001100157c82 */ /* 0x000fe20008000000 */
[----:B------:R-:W-:Y:S01]  /*37c0*/  UMOV UR23, 0x40000040 ;  /* 0x4000004000177882 */ /* 0x000fe20000000000 */
        /* <DEDUP_REMOVED lines=22> */
[----:B------:R-:W-:-:S02]  /*3930*/  ULDC UR12, c[0x0][0x50c] ;  /* 0x00014300000c7ab9 */ /* 0x000fc40000000800 */
[----:B------:R-:W-:Y:S01]  /*3940*/  UISETP.NE.AND UP0, UPT, UR12, 0x8, UPT ;  /* 0x000000080c00788c */ /* 0x000fe2000bf05270 */
        /* <DEDUP_REMOVED lines=18> */
[----:B------:R-:W-:-:S03]  /*3a70*/  UMOV UR17, UR37 ;  /* 0x0000002500117c82 */ /* 0x000fc60008000000 */
[----:B------:R-:W-:Y:S01]  /*3a80*/  QGMMA.64x16x32.F32.E4M3.E4M3 R88, gdesc[UR12], R88 ;  /* 0x002000000c5879f3 */ /* 0x000fe20008700858 */
[----:B------:R-:W-:-:S03]  /*3a90*/  USEL UR12, URZ, 0x1, UP0 ;  /* 0x000000013f0c7887 */ /* 0x000fc60008000000 */
[----:B------:R-:W-:Y:S03]  /*3aa0*/  QGMMA.64x16x32.F32.E4M3.E4M3 R104, gdesc[UR20], R104 ;  /* 0x00200000146879f3 */ /* 0x000fe60008700868 */
[----:B------:R-:W-:Y:S01]  /*3ab0*/  ISETP.NE.AND P0, PT, RZ, UR12, PT ;  /* 0x0000000cff007c0c */ /* 0x000fe2000bf05270 */
[----:B------:R-:W-:-:S12]  /*3ac0*/  QGMMA.64x16x32.F32.E4M3.E4M3 R120, gdesc[UR16], R120, gsb0 ;  /* 0x00200000107879f3 */ /* 0x000fd80008000878 */
[----:B------:R-:W-:Y:S05]  /*3ad0*/  @!P0 BRA `(.L_x_18) ;  /* 0x0000000400c88947 */ /* 0x000fea0003800000 */
[----:B------:R-:W-:Y:S02]  /*3ae0*/  WARPGROUP.DEPBAR.LE gsb0, 0x0 ;  /* 0x00008000000079c5 */ /* 0x000fe40000010000 */
[----:B------:R-:W-:-:S01]  /*3af0*/  FADD R0, RZ, R128 ;  /* 0x00000080ff007221 */ /* 0x000fc20000000000 */
[----:B------:R-:W-:Y:S01]  /*3b00*/  FADD R2, RZ, R129 ;  /* 0x00000081ff027221 */ /* 0x000fe20000000000 */
        /* <DEDUP_REMOVED lines=110> */
[----:B------:R-:W-:-:S06]  /*41f0*/  UMOV UR6, URZ ;  /* 0x0000003f00067c82 */ /* 0x000fcc0008000000 */
.L_x_18:
[----:B------:R-:W-:Y:S01]  /*4200*/  UIADD3 UR47, UR5, 0x1, URZ ;  /* 0x00000001052f7890 */ /* 0x000fe2000fffe03f */
[----:B------:R-:W-:-:S03]  /*4210*/  UMOV UR13, 0x1 ;  /* 0x00000001000d7882 */ /* 0x000fc60000000000 */
[----:B------:R-:W-:-:S04]  /*4220*/  UISETP.NE.AND UP0, UPT, UR47, 0x2, UPT ;  /* 0x000000022f00788c */ /* 0x000fc8000bf05270 */
[----:B------:R-:W-:Y:S02]  /*4230*/  USEL UR46, URZ, 0x1, UP0 ;  /* 0x000000013f2e7887 */ /* 0x000fe40008000000 */
[----:B------:R-:W-:Y:S02]  /*4240*/  USEL UR47, UR47, URZ, UP0 ;  /* 0x0000003f2f2f7287 */ /* 0x000fe40008000000 */
[----:B------:R-:W-:-:S12]  /*4250*/  ULOP3.LUT UR46, UR4, UR46, URZ, 0x3c, !UPT ;  /* 0x0000002e042e7292 */ /* 0x000fd8000f8e3c3f */
.L_x_13:
[----:B------:R-:W-:-:S04]  /*4260*/  UISETP.LT.AND UP0, UPT, UR11, 0x1, UPT ;  /* 0x000000010b00788c */ /* 0x000fc8000bf01270 */
[----:B------:R-:W-:-:S04]  /*4270*/  USEL UR14, UR11, 0x1, UP0 ;  /* 0x000000010b0e7887 */ /* 0x000fc80008000000 */
[----:B------:R-:W-:-:S04]  /*4280*/  UIADD3 UR45, UR11, -UR14, URZ ;  /* 0x8000000e0b2d7290 */ /* 0x000fc8000fffe03f */
[----:B------:R-:W-:-:S06]  /*4290*/  UISETP.GE.AND UP0, UPT, UR45, 0x1, UPT ;  /* 0x000000012d00788c */ /* 0x000fcc000bf06270 */
[----:B------:R-:W-:-:S13]  /*42a0*/  PLOP3.LUT P0, PT, PT, PT, UP0, 0x80, 0x0 ;  /* 0x000000000000781c */ /* 0x000fda0003f0f008 */
[----:B------:R-:W-:Y:S05]  /*42b0*/  @!P0 BRA `(.L_x_19) ;  /* 0x0000002800008947 */ /* 0x000fea0003800000 */
[----:B------:R-:W-:Y:S01]  /*42c0*/  UMOV UR44, UR5 ;  /* 0x00000005002c7c82 */ /* 0x000fe20008000000 */
[----:B------:R-:W-:-:S05]  /*42d0*/  ULDC UR43, c[0x0][0x50c] ;  /* 0x00014300002b7ab9 */ /* 0x000fca0000000800 */
.L_x_27:
[----:B------:R-:W-:-:S06]  /*42e0*/  UISETP.NE.AND UP0, UPT, UR8, 0x3, UPT ;  /* 0x000000030800788c */ /* 0x000fcc000bf05270 */
[----:B------:R-:W-:-:S13]  /*42f0*/  PLOP3.LUT P1, PT, PT, PT, UP0, 0x80, 0x0 ;  /* 0x000000000000781c */ /* 0x000fda0003f2f008 */
[----:B01----:R-:W-:Y:S05]  /*4300*/  @!P1 BRA `(.L_x_20) ;  /* 0x0000000000049947 */ /* 0x003fea0003800000 */
[----:B------:R-:W-:Y:S01]  /*4310*/  BPT.TRAP 0x1 ;  /* 0x000000040000795c */ /* 0x000fe20000300000 */
.L_x_20:
[----:B------:R-:W0:Y:S01]  /*4320*/  S2UR UR14, SR_CgaCtaId ;  /* 0x00000000000e79c3 */ /* 0x000e220000008800 */
[----:B------:R-:W-:Y:S01]  /*4330*/  UMOV UR9, 0x400 ;  /* 0x0000040000097882 */ /* 0x000fe20000000000 */
[----:B------:R-:W-:-:S05]  /*4340*/  IMAD.U32 R225, RZ, RZ, UR46 ;  /* 0x0000002effe17e24 */ /* 0x000fca000f8e00ff */
[----:B------:R-:W-:Y:S01]  /*4350*/  SHF.L.U32 R225, R225, 0x1f, RZ ;  /* 0x0000001fe1e17819 */ /* 0x000fe200000006ff */
[----:B0-----:R-:W-:-:S04]  /*4360*/  ULEA UR9, UR14, UR9, 0x18 ;  /* 0x000000090e097291 */ /* 0x001fc8000f8ec03f */
[----:B------:R-:W-:-:S09]  /*4370*/  ULEA UR14, UR47, UR9, 0x3 ;  /* 0x000000092f0e7291 */ /* 0x000fd2000f8e183f */
[----:B------:R0:W1:Y:S01]  /*4380*/  SYNCS.PHASECHK.TRANS64.TRYWAIT P0, [UR14], R225 ;  /* 0x000000e1ff0075a7 */ /* 0x000062000800014e */
[----:B------:R-:W-:Y:S05]  /*4390*/  @!P1 BRA `(.L_x_21) ;  /* 0x0000000000049947 */ /* 0x000fea0003800000 */
[----:B------:R-:W-:Y:S01]  /*43a0*/  BPT.TRAP 0x1 ;  /* 0x000000040000795c */ /* 0x000fe20000300000 */
.L_x_21:
[----:B-1----:R-:W-:Y:S05]  /*43b0*/  @P0 BRA `(.L_x_22) ;  /* 0x0000000000080947 */ /* 0x002fea0003800000 */
[----:B------:R-:W1:Y:S02]  /*43c0*/  SYNCS.PHASECHK.TRANS64.TRYWAIT P0, [UR14], R225 ;  /* 0x000000e1ff0075a7 */ /* 0x000e64000800014e */
[----:B-1----:R-:W-:Y:S05]  /*43d0*/  @!P0 BRA `(.L_x_23) ;  /* 0x000000c800f08947 */ /* 0x002fea0003800000 */
.L_x_22:
[----:B------:R-:W-:Y:S01]  /*43e0*/  UIADD3 UR14, UR9, 0x20100, URZ ;  /* 0x00020100090e7890 */ /* 0x000fe2000fffe03f */
[----:B------:R-:W-:Y:S01]  /*43f0*/  WARPGROUP.ARRIVE ;  /* 0x00000000000079c5 */ /* 0x000fe20000000000 */
[----:B------:R-:W-:Y:S02]  /*4400*/  UISETP.NE.AND UP0, UPT, UR12, URZ, UPT ;  /* 0x0000003f0c00728c */ /* 0x000fe4000bf05270 */
[----:B------:R-:W-:Y:S02]  /*4410*/  USHF.R.U32.HI UR14, URZ, 0x4, UR14 ;  /* 0x000000043f0e7899 */ /* 0x000fe4000801160e */
[----:B------:R-:W-:Y:S02]  /*4420*/  USEL UR13, UR13, URZ, !UP0 ;  /* 0x0000003f0d0d7287 */ /* 0x000fe4000c000000 */
[----:B------:R-:W-:Y:S02]  /*4430*/  ULOP3.LUT UR14, UR14, 0x3fff, URZ, 0xc0, !UPT ;  /* 0x00003fff0e0e7892 */ /* 0x000fe4000f8ec03f */
[----:B------:R-:W-:-:S02]  /*4440*/  ULOP3.LUT UR50, UR10, 0x10000, URZ, 0xfc, !UPT ;  /* 0x000100000a327892 */ /* 0x000fc4000f8efc3f */
[----:B------:R-:W-:Y:S02]  /*4450*/  ULOP3.LUT UR14, UR14, 0x10000, URZ, 0xfc, !UPT ;  /* 0x000100000e0e7892 */ /* 0x000fe4000f8efc3f */
[----:B------:R-:W-:Y:S02]  /*4460*/  UISETP.NE.U32.AND UP0, UPT, UR13, URZ, UPT ;  /* 0x0000003f0d00728c */ /* 0x000fe4000bf05070 */
[----:B------:R-:W-:Y:S02]  /*4470*/  UIMAD UR51, UR47, 0x700, UR14 ;  /* 0x000007002f3378a4 */ /* 0x000fe4000f8e020e */
[----:B------:R-:W-:Y:S02]  /*4480*/  ULEA UR50, UR47, UR50, 0xc ;  /* 0x000000322f327291 */ /* 0x000fe4000f8e603f */
[----:B------:R-:W-:Y:S02]  /*4490*/  UIADD3 UR22, UR51, 0x80, URZ ;  /* 0x0000008033167890 */ /* 0x000fe4000fffe03f */
[----:B------:R-:W-:-:S02]  /*44a0*/  UIADD3 UR18, UR51, 0x100, URZ ;  /* 0x0000010033127890 */ /* 0x000fc4000fffe03f */
[----:B------:R-:W-:Y:S01]  /*44b0*/  UIADD3 UR26, UR51, 0x180, URZ ;  /* 0x00000180331a7890 */ /* 0x000fe2000fffe03f */
        /* <DEDUP_REMOVED lines=8> */
[----:B------:R-:W-:Y:S01]  /*4540*/  QGMMA.64x16x32.F32.E4M3.E4M3 R128, gdesc[UR12], R128, UP0 ;  /* 0x002000000c8079f3 */ /* 0x000fe2000bf00880 */
        /* <DEDUP_REMOVED lines=10> */
[----:B------:R-:W-:Y:S01]  /*45f0*/  UIADD3 UR52, UR50, 0x400, URZ ;  /* 0x0000040032347890 */ /* 0x000fe2000fffe03f */
[----:B------:R-:W-:-:S02]  /*4600*/  UMOV UR28, UR12 ;  /* 0x0000000c001c7c82 */ /* 0x000fc40008000000 */
[----:B------:R-:W-:Y:S01]  /*4610*/  QGMMA.64x16x32.F32.E4M3.E4M3 R80, gdesc[UR24], R80, UP0 ;  /* 0x00200000185079f3 */ /* 0x000fe2000bf00850 */
[----:B------:R-:W-:Y:S01]  /*4620*/  UMOV UR29, UR13 ;  /* 0x0000000d001d7c82 */ /* 0x000fe20008000000 */
[----:B------:R-:W-:Y:S01]  /*4630*/  UMOV UR31, 0x40000040 ;  /* 0x40000040001f7882 */ /* 0x000fe20000000000 */
[----:B------:R-:W-:Y:S01]  /*4640*/  UMOV UR36, UR12 ;  /* 0x0000000c00247c82 */ /* 0x000fe20008000000 */
[----:B------:R-:W-:Y:S01]  /*4650*/  UMOV UR37, UR13 ;  /* 0x0000000d00257c82 */ /* 0x000fe20008000000 */
[----:B------:R-:W-:Y:S01]  /*4660*/  UMOV UR39, 0x40000040 ;  /* 0x4000004000277882 */ /* 0x000fe20000000000 */
[----:B------:R-:W-:Y:S01]  /*4670*/  QGMMA.64x16x32.F32.E4M3.E4M3 R64, gdesc[UR28], R64, UP0 ;  /* 0x002000001c4079f3 */ /* 0x000fe2000bf00840 */
[----:B------:R-:W-:Y:S01]  /*4680*/  UIADD3 UR16, UR50, 0x2, URZ ;  /* 0x0000000232107890 */ /* 0x000fe2000fffe03f */
[----:B------:R-:W-:Y:S01]  /*4690*/  UMOV UR32, UR12 ;  /* 0x0000000c00207c82 */ /* 0x000fe20008000000 */
[----:B------:R-:W-:Y:S01]  /*46a0*/  UMOV UR33, UR13 ;  /* 0x0000000d00217c82 */ /* 0x000fe20008000000 */
[----:B------:R-:W-:Y:S01]  /*46b0*/  UMOV UR35, 0x40000040 ;  /* 0x4000004000237882 */ /* 0x000fe20000000000 */
[----:B------:R-:W-:Y:S01]  /*46c0*/  QGMMA.64x16x32.F32.E4M3.E4M3 R48, gdesc[UR36], R48, UP0 ;  /* 0x00200000243079f3 */ /* 0x000fe2000bf00830 */
[----:B------:R-:W-:-:S02]  /*46d0*/  UMOV UR13, 0x40000040 ;  /* 0x40000040000d7882 */ /* 0x000fc40000000000 */
[----:B------:R-:W-:Y:S01]  /*46e0*/  UMOV UR12, UR16 ;  /* 0x00000010000c7c82 */ /* 0x000fe20008000000 */
[----:B------:R-:W-:Y:S01]  /*46f0*/  UIADD3 UR6, UR6, 0x8, URZ ;  /* 0x0000000806067890 */ /* 0x000fe2000fffe03f */
[----:B------:R-:W-:Y:S01]  /*4700*/  QGMMA.64x16x32.F32.E4M3.E4M3 R32, gdesc[UR32], R32, UP0 ;  /* 0x00200000202079f3 */ /* 0x000fe2000bf00820 */
[----:B------:R-:W-:Y:S01]  /*4710*/  UMOV UR32, UR52 ;  /* 0x0000003400207c82 */ /* 0x000fe20008000000 */
[----:B------:R-:W-:Y:S01]  /*4720*/  UMOV UR33, 0x40000040 ;  /* 0x4000004000217882 */ /* 0x000fe20000000000 */
[----:B------:R-:W-:Y:S01]  /*4730*/  UMOV UR36, UR32 ;  /* 0x0000002000247c82 */ /* 0x000fe20008000000 */
[----:B------:R-:W-:Y:S01]  /*4740*/  UMOV UR37, UR33 ;  /* 0x0000002100257c82 */ /* 0x000fe20008000000 */
[----:B------:R-:W-:Y:S01]  /*4750*/  QGMMA.64x16x32.F32.E4M3.E4M3 R24, gdesc[UR32], R24, UP0 ;  /* 0x00200000201879f3 */ /* 0x000fe2000bf00818 */
[----:B------:R-:W-:Y:S01]  /*4760*/  UMOV UR28, UR32 ;  /* 0x00000020001c7c82 */ /* 0x000fe20008000000 */
        /* <DEDUP_REMOVED lines=12> */
[----:B------:R-:W-:-:S02]  /*4830*/  UIADD3 UR30, UR51, 0x82, URZ ;  /* 0x00000082331e7890 */ /* 0x000fc4000fffe03f */
[----:B------:R-:W-:Y:S01]  /*4840*/  QGMMA.64x16x32.F32.E4M3.E4M3 R88, gdesc[UR16], R88, UP0 ;  /* 0x00200000105879f3 */ /* 0x000fe2000bf00858 */
[----:B------:R-:W-:Y:S02]  /*4850*/  UIADD3 UR18, UR51, 0x2, URZ ;  /* 0x0000000233127890 */ /* 0x000fe4000fffe03f */
[----:B------:R-:W-:Y:S01]  /*4860*/  UIADD3 UR26, UR51, 0x102, URZ ;  /* 0x00000102331a7890 */ /* 0x000fe2000fffe03f */
[----:B------:R-:W-:Y:S01]  /*4870*/  QGMMA.64x16x32.F32.E4M3.E4M3 R104, gdesc[UR20], R104, UP0 ;  /* 0x00200000146879f3 */ /* 0x000fe2000bf00868 */
[----:B------:R-:W-:Y:S01]  /*4880*/  UMOV UR15, 0x40000040 ;  /* 0x40000040000f7882 */ /* 0x000fe20000000000 */
[----:B------:R-:W-:Y:S01]  /*4890*/  UMOV UR28, UR12 ;  /* 0x0000000c001c7c82 */ /* 0x000fe20008000000 */
[----:B------:R-:W-:Y:S01]  /*48a0*/  UMOV UR29, UR13 ;  /* 0x0000000d001d7c82 */ /* 0x000fe20008000000 */
[----:B------:R-:W-:Y:S01]  /*48b0*/  QGMMA.64x16x32.F32.E4M3.E4M3 R120, gdesc[UR32], R120, UP0 ;  /* 0x00200000207879f3 */ /* 0x000fe2000bf00878 */
[----:B------:R-:W-:Y:S01]  /*48c0*/  UMOV UR14, UR18 ;  /* 0x00000012000e7c82 */ /* 0x000fe20008000000 */
[----:B------:R-:W-:Y:S01]  /*48d0*/  UIADD3 UR18, UR51, 0x182, URZ ;  /* 0x0000018233127890 */ /* 0x000fe2000fffe03f */
        /* <DEDUP_REMOVED lines=26> */
[----:B------:R-:W-:-:S02]  /*4a80*/  UIADD3 UR52, UR50, 0x404, URZ ;  /* 0x0000040432347890 */ /* 0x000fc4000fffe03f */
[----:B------:R-:W-:Y:S01]  /*4a90*/  UISETP.NE.AND UP0, UPT, UR6, UR43, UPT ;  /* 0x0000002b0600728c */ /* 0x000fe2000bf05270 */
        /* <DEDUP_REMOVED lines=19> */
[----:B------:R-:W-:-:S02]  /*4bd0*/  UIADD3 UR16, UR50, 0x4, URZ ;  /* 0x0000000432107890 */ /* 0x000fc4000fffe03f */
[----:B------:R-:W-:Y:S01]  /*4be0*/  QGMMA.64x16x32.F32.E4M3.E4M3 R88, gdesc[UR24], R88 ;  /* 0x00200000185879f3 */ /* 0x000fe20008700858 */
[----:B------:R-:W-:Y:S02]  /*4bf0*/  UIADD3 UR17, UR51, 0x4, URZ ;  /* 0x0000000433117890 */ /* 0x000fe4000fffe03f */
[----:B------:R-:W-:Y:S01]  /*4c00*/  UIADD3 UR22, UR51, 0x84, URZ ;  /* 0x0000008433167890 */ /* 0x000fe2000fffe03f */
[----:B------:R-:W-:Y:S01]  /*4c10*/  QGMMA.64x16x32.F32.E4M3.E4M3 R104, gdesc[UR28], R104 ;  /* 0x002000001c6879f3 */ /* 0x000fe20008700868 */
[----:B------:R-:W-:Y:S02]  /*4c20*/  UIADD3 UR18, UR51, 0x104, URZ ;  /* 0x0000010433127890 */ /* 0x000fe4000fffe03f */
        /* <DEDUP_REMOVED lines=34> */
[----:B------:R-:W-:-:S02]  /*4e50*/  UMOV UR13, 0x40000040 ;  /* 0x40000040000d7882 */ /* 0x000fc40000000000 */
[----:B------:R-:W-:Y:S01]  /*4e60*/  UMOV UR12, UR16 ;  /* 0x00000010000c7c82 */ /* 0x000fe20008000000 */
        /* <DEDUP_REMOVED lines=24> */
[----:B------:R-:W-:Y:S01]  /*4ff0*/  UMOV UR15, 0x40000040 ;  /* 0x40000040000f7882 */ /* 0x000fe20000000000 */
[----:B------:R-:W-:Y:S01]  /*5000*/  UMOV UR28, UR12 ;  /* 0x0000000c001c7c82 */ /* 0x000fe20008000000 */
[----:B------:R-:W-:Y:S01]  /*5010*/  UMOV UR29, UR13 ;  /* 0x0000000d001d7c82 */ /* 0x000fe20008000000 */
[----:B------:R-:W-:Y:S01]  /*5020*/  QGMMA.64x16x32.F32.E4M3.E4M3 R120, gdesc[UR32], R120 ;  /* 0x00200000207879f3 */ /* 0x000fe20008700878 */
        /* <DEDUP_REMOVED lines=28> */
[----:B------:R-:W-:-:S03]  /*51f0*/  UIADD3 UR52, UR50, 0xc00, URZ ;  /* 0x00000c0032347890 */ /* 0x000fc6000fffe03f */
        /* <DEDUP_REMOVED lines=116> */
[----:B------:R-:W-:Y:S04]  /*5940*/  QGMMA.64x16x32.F32.E4M3.E4M3 R48, gdesc[UR20], R48 ;  /* 0x00200000143079f3 */ /* 0x000fe80008700830 */
        /* <DEDUP_REMOVED lines=24> */
[----:B------:R-:W-:Y:S01]  /*5ad0*/  UIADD3 UR30, UR51, 0x484, URZ ;  /* 0x00000484331e7890 */ /* 0x000fe2000fffe03f */
[----:B------:R-:W-:Y:S02]  /*5ae0*/  UMOV UR24, UR16 ;  /* 0x0000001000187c82 */ /* 0x000fe40008000000 */
[----:B------:R-:W-:Y:S01]  /*5af0*/  QGMMA.64x16x32.F32.E4M3.E4M3 R120, gdesc[UR12], R120 ;  /* 0x002000000c7879f3 */ /* 0x000fe20008700878 */
[----:B------:R-:W-:Y:S01]  /*5b00*/  UIADD3 UR14, UR51, 0x504, URZ ;  /* 0x00000504330e7890 */ /* 0x000fe2000fffe03f */
[----:B------:R-:W-:Y:S01]  /*5b10*/  UMOV UR25, 0x40000040 ;  /* 0x4000004000197882 */ /* 0x000fe20000000000 */
        /* <DEDUP_REMOVED lines=30> */
[----:B------:R-:W-:-:S02]  /*5d00*/  UMOV UR17, 0x40000040 ;  /* 0x4000004000117882 */ /* 0x000fc40000000000 */
        /* <DEDUP_REMOVED lines=30> */
[----:B------:R-:W-:Y:S01]  /*5ef0*/  UMOV UR12, UR16 ;  /* 0x00000010000c7c82 */ /* 0x000fe20008000000 */
[----:B------:R-:W-:Y:S01]  /*5f00*/  UMOV UR13, UR17 ;  /* 0x00000011000d7c82 */ /* 0x000fe20008000000 */
[----:B------:R-:W-:Y:S01]  /*5f10*/  UMOV UR15, 0x40000040 ;  /* 0x40000040000f7882 */ /* 0x000fe20000000000 */
[----:B------:R-:W-:Y:S01]  /*5f20*/  UMOV UR20, UR16 ;  /* 0x0000001000147c82 */ /* 0x000fe20008000000 */
[----:B------:R-:W-:Y:S01]  /*5f30*/  UMOV UR21, UR17 ;  /* 0x0000001100157c82 */ /* 0x000fe20008000000 */
[----:B------:R-:W-:Y:S01]  /*5f40*/  QGMMA.64x16x32.F32.E4M3.E4M3 R128, gdesc[UR16], R128 ;  /* 0x00200000108079f3 */ /* 0x000fe20008700880 */
[----:B------:R-:W-:Y:S01]  /*5f50*/  UMOV UR23, 0x40000040 ;  /* 0x4000004000177882 */ /* 0x000fe20000000000 */
[----:B------:R-:W-:Y:S01]  /*5f60*/  UIADD3 UR50, UR50, 0xc06, URZ ;  /* 0x00000c0632327890 */ /* 0x000fe2000fffe03f */
[----:B------:R-:W-:Y:S01]  /*5f70*/  UMOV UR28, UR16 ;  /* 0x00000010001c7c82 */ /* 0x000fe20008000000 */
[----:B------:R-:W-:Y:S01]  /*5f80*/  UMOV UR29, UR17 ;  /* 0x00000011001d7c82 */ /* 0x000fe20008000000 */
[----:B------:R-:W-:Y:S01]  /*5f90*/  QGMMA.64x16x32.F32.E4M3.E4M3 R112, gdesc[UR12], R112 ;  /* 0x002000000c7079f3 */ /* 0x000fe20008700870 */
[----:B------:R-:W-:Y:S01]  /*5fa0*/  UMOV UR31, 0x40000040 ;  /* 0x40000040001f7882 */ /* 0x000fe20000000000 */
        /* <DEDUP_REMOVED lines=11> */
[----:B------:R-:W-:-:S03]  /*6060*/  UMOV UR39, 0x40000040 ;  /* 0x4000004000277882 */ /* 0x000fc60000000000 */
        /* <DEDUP_REMOVED lines=20> */
[----:B------:R-:W-:Y:S04]  /*61b0*/  QGMMA.64x16x32.F32.E4M3.E4M3 R88, gdesc[UR20], R88 ;  /* 0x00200000145879f3 */ /* 0x000fe80008700858 */
[----:B------:R-:W-:Y:S01]  /*61c0*/  QGMMA.64x16x32.F32.E4M3.E4M3 R104, gdesc[UR12], R104 ;  /* 0x002000000c6879f3 */ /* 0x000fe20008700868 */
[----:B------:R-:W-:-:S03]  /*61d0*/  USEL UR12, URZ, 0x1, UP0 ;  /* 0x000000013f0c7887 */ /* 0x000fc60008000000 */
[----:B------:R-:W-:Y:S03]  /*61e0*/  QGMMA.64x16x32.F32.E4M3.E4M3 R120, gdesc[UR16], R120, gsb0 ;  /* 0x00200000107879f3 */ /* 0x000fe60008000878 */
[----:B------:R-:W-:Y:S01]  /*61f0*/  ISETP.NE.AND P0, PT, RZ, UR12, PT ;  /* 0x0000000cff007c0c */ /* 0x000fe2000bf05270 */
[----:B------:R-:W-:-:S12]  /*6200*/  WARPGROUP.DEPBAR.LE gsb0, 0x1 ;  /* 0x00008000000079c5 */ /* 0x000fd80000010100 */
[----:B------:R-:W-:Y:S05]  /*6210*/  @!P0 BRA `(.L_x_24) ;  /* 0x0000000400c88947 */ /* 0x000fea0003800000 */
[----:B------:R-:W-:Y:S02]  /*6220*/  WARPGROUP.DEPBAR.LE gsb0, 0x0 ;  /* 0x00008000000079c5 */ /* 0x000fe40000010000 */
[----:B------:R-:W-:-:S01]  /*6230*/  FADD R0, R128, R0 ;  /* 0x0000000080007221 */ /* 0x000fc20000000000 */
[----:B------:R-:W-:Y:S01]  /*6240*/  FADD R2, R129, R2 ;  /* 0x0000000281027221 */ /* 0x000fe20000000000 */
        /* <DEDUP_REMOVED lines=110> */
[----:B------:R-:W-:-:S06]  /*6930*/  UMOV UR6, URZ ;  /* 0x0000003f00067c82 */ /* 0x000fcc0008000000 */
.L_x_24:
[----:B------:R-:W-:Y:S05]  /*6940*/  @!P1 BRA `(.L_x_25) ;  /* 0x0000000000049947 */ /* 0x000fea0003800000 */
[----:B------:R-:W-:Y:S01]  /*6950*/  BPT.TRAP 0x1 ;  /* 0x000000040000795c */ /* 0x000fe20000300000 */
.L_x_25:
[----:B------:R-:W-:Y:S02]  /*6960*/  UISETP.GT.U32.AND UP0, UPT, UR7, 0x1, UPT ;  /* 0x000000010700788c */ /* 0x000fe4000bf04070 */
[----:B------:R-:W-:-:S04]  /*6970*/  ULEA UR13, UR44, UR9, 0x3 ;  /* 0x000000092c0d7291 */ /* 0x000fc8000f8e183f */
[----:B------:R-:W-:Y:S01]  /*6980*/  UIADD3 UR13, UR13, 0x10, URZ ;  /* 0x000000100d0d7890 */ /* 0x000fe2000fffe03f */
[----:B------:R-:W-:-:S03]  /*6990*/  PLOP3.LUT P0, PT, PT, PT, UP0, 0x80, 0x0 ;  /* 0x000000000000781c */ /* 0x000fc60003f0f008 */
[----:B------:R-:W-:-:S09]  /*69a0*/  UPRMT UR13, URZ, 0x654, UR13 ;  /* 0x000006543f0d7896 */ /* 0x000fd2000800000d */
[----:B------:R-:W-:Y:S01]  /*69b0*/  SYNCS.ARRIVE.TRANS64.RED.A1T0 RZ, [UR13], RZ ;  /* 0x000000ffffff79a7 */ /* 0x000fe2000810040d */
[----:B------:R-:W-:Y:S05]  /*69c0*/  @P0 BRA `(.L_x_26) ;  /* 0x0000000000040947 */ /* 0x000fea0003800000 */
[----:B------:R-:W-:Y:S01]  /*69d0*/  BPT.TRAP 0x1 ;  /* 0x000000040000795c */ /* 0x000fe20000300000 */
.L_x_26:
[----:B------:R-:W-:Y:S02]  /*69e0*/  UISETP.GT.AND UP2, UPT, UR45, 0x1, UPT ;  /* 0x000000012d00788c */ /* 0x000fe4000bf44270 */
[----:B------:R-:W-:Y:S02]  /*69f0*/  UIADD3 UR47, UR47, 0x1, URZ ;  /* 0x000000012f2f7890 */ /* 0x000fe4000fffe03f */
[----:B------:R-:W-:Y:S02]  /*6a00*/  UIADD3 UR44, UR44, 0x1, URZ ;  /* 0x000000012c2c7890 */ /* 0x000fe4000fffe03f */
[----:B------:R-:W-:Y:S01]  /*6a10*/  PLOP3.LUT P0, PT, PT, PT, UP2, 0x80, 0x0 ;  /* 0x000000000000781c */ /* 0x000fe20003f0f028 */
[----:B------:R-:W-:Y:S02]  /*6a20*/  UISETP.NE.AND UP0, UPT, UR47, 0x2, UPT ;  /* 0x000000022f00788c */ /* 0x000fe4000bf05270 */
[----:B------:R-:W-:Y:S02]  /*6a30*/  UIADD3 UR14, UR45, -0x1, URZ ;  /* 0xffffffff2d0e7890 */ /* 0x000fe4000fffe03f */
[----:B------:R-:W-:-:S02]  /*6a40*/  USEL UR13, URZ, 0x1, UP0 ;  /* 0x000000013f0d7887 */ /* 0x000fc40008000000 */
[----:B------:R-:W-:Y:S02]  /*6a50*/  UISETP.NE.AND UP1, UPT, UR44, 0x2, UPT ;  /* 0x000000022c00788c */ /* 0x000fe4000bf25270 */
[----:B------:R-:W-:Y:S02]  /*6a60*/  ULOP3.LUT UR46, UR46, UR13, URZ, 0x3c, !UPT ;  /* 0x0000000d2e2e7292 */ /* 0x000fe4000f8e3c3f */
[----:B------:R-:W-:Y:S02]  /*6a70*/  USEL UR47, UR47, URZ, UP0 ;  /* 0x0000003f2f2f7287 */ /* 0x000fe40008000000 */
[----:B------:R-:W-:Y:S01]  /*6a80*/  USEL UR44, UR44, URZ, UP1 ;  /* 0x0000003f2c2c7287 */ /* 0x000fe20008800000 */
[----:B------:R-:W-:Y:S01]  /*6a90*/  UMOV UR13, 0x1 ;  /* 0x00000001000d7882 */ /* 0x000fe20000000000 */
[----:B------:R-:W-:Y:S01]  /*6aa0*/  UMOV UR45, UR14 ;  /* 0x0000000e002d7c82 */ /* 0x000fe20008000000 */
[----:B------:R-:W-:Y:S09]  /*6ab0*/  @P0 BRA `(.L_x_27) ;  /* 0xffffffd800080947 */ /* 0x000ff2000383ffff */
.L_x_19:
[----:B------:R-:W-:-:S04]  /*6ac0*/  UISETP.NE.AND UP0, UPT, UR6, URZ, UPT ;  /* 0x0000003f0600728c */ /* 0x000fc8000bf05270 */
[----:B------:R-:W-:-:S06]  /*6ad0*/  USEL UR6, URZ, 0x1, !UP0 ;  /* 0x000000013f067887 */ /* 0x000fcc000c000000 */
[----:B------:R-:W-:-:S13]  /*6ae0*/  ISETP.NE.AND P0, PT, RZ, UR6, PT ;  /* 0x00000006ff007c0c */ /* 0x000fda000bf05270 */
[----:B------:R-:W-:Y:S05]  /*6af0*/  @!P0 BRA `(.L_x_28) ;  /* 0x0000000400c48947 */ /* 0x000fea0003800000 */
[----:B------:R-:W-:Y:S02]  /*6b00*/  WARPGROUP.DEPBAR.LE gsb0, 0x0 ;  /* 0x00008000000079c5 */ /* 0x000fe40000010000 */
[----:B------:R-:W-:Y:S01]  /*6b10*/  FADD R0, R128, R0 ;  /* 0x0000000080007221 */ /* 0x000fe20000000000 */
        /* <DEDUP_REMOVED lines=110> */
[----:B------:R-:W-:-:S07]  /*7200*/  FADD R224, R224, R31 ;  /* 0x0000001fe0e07221 */ /* 0x000fce0000000000 */
.L_x_28:
[----:B------:R-:W-:Y:S02]  /*7210*/  WARPGROUP.DEPBAR.LE gsb0, 0x0 ;  /* 0x00008000000079c5 */ /* 0x000fe40000010000 */
[----:B------:R-:W2:Y:S02]  /*7220*/  LDC R24, c[0x0][0x28c] ;  /* 0x0000a300ff187b82 */ /* 0x000ea40000000800 */
[----:B--2---:R-:W-:-:S13]  /*7230*/  ISETP.GE.AND P0, PT, R24, 0x1, PT ;  /* 0x000000011800780c */ /* 0x004fda0003f06270 */
[----:B------:R-:W-:Y:S05]  /*7240*/  @!P0 BRA `(.L_x_29) ;  /* 0x0000000000408947 */ /* 0x000fea0003800000 */
[----:B------:R-:W-:-:S06]  /*7250*/  UISETP.NE.AND UP0, UPT, UR8, 0x3, UPT ;  /* 0x000000030800788c */ /* 0x000fcc000bf05270 */
[----:B------:R-:W-:-:S13]  /*7260*/  PLOP3.LUT P0, PT, PT, PT, UP0, 0x80, 0x0 ;  /* 0x000000000000781c */ /* 0x000fda0003f0f008 */
[----:B------:R-:W-:Y:S05]  /*7270*/  @!P0 BRA `(.L_x_30) ;  /* 0x0000000000048947 */ /* 0x000fea0003800000 */
[----:B------:R-:W-:Y:S01]  /*7280*/  BPT.TRAP 0x1 ;  /* 0x000000040000795c */ /* 0x000fe20000300000 */
.L_x_30:
[----:B------:R-:W-:-:S04]  /*7290*/  UISETP.LT.AND UP0, UPT, UR11, 0x1, UPT ;  /* 0x000000010b00788c */ /* 0x000fc8000bf01270 */
[----:B------:R-:W-:Y:S02]  /*72a0*/  USEL UR6, UR11, 0x1, UP0 ;  /* 0x000000010b067887 */ /* 0x000fe40008000000 */
[----:B------:R-:W-:Y:S02]  /*72b0*/  UISETP.GT.U32.AND UP0, UPT, UR7, 0x1, UPT ;  /* 0x000000010700788c */ /* 0x000fe4000bf04070 */
[----:B------:R-:W-:-:S04]  /*72c0*/  UIADD3 UR6, UR5, UR11, -UR6 ;  /* 0x0000000b05067290 */ /* 0x000fc8000fffe806 */
[----:B------:R-:W-:Y:S01]  /*72d0*/  USHF.L.U32 UR6, UR6, 0x3, URZ ;  /* 0x0000000306067899 */ /* 0x000fe2000800063f */
[----:B------:R-:W-:-:S03]  /*72e0*/  PLOP3.LUT P0, PT, PT, PT, UP0, 0x80, 0x0 ;  /* 0x000000000000781c */ /* 0x000fc60003f0f008 */
[----:B------:R-:W-:-:S04]  /*72f0*/  ULOP3.LUT UR6, UR6, 0x8, URZ, 0xc0, !UPT ;  /* 0x0000000806067892 */ /* 0x000fc8000f8ec03f */
[----:B------:R-:W-:-:S04]  /*7300*/  UIADD3 UR6, UR9, 0x10, UR6 ;  /* 0x0000001009067890 */ /* 0x000fc8000fffe006 */
[----:B------:R-:W-:-:S09]  /*7310*/  UPRMT UR6, URZ, 0x654, UR6 ;  /* 0x000006543f067896 */ /* 0x000fd20008000006 */
[----:B------:R-:W-:Y:S01]  /*7320*/  SYNCS.ARRIVE.TRANS64.RED.A1T0 RZ, [UR6], RZ ;  /* 0x000000ffffff79a7 */ /* 0x000fe20008100406 */
[----:B------:R-:W-:Y:S05]  /*7330*/  @P0 BRA `(.L_x_29) ;  /* 0x0000000000040947 */ /* 0x000fea0003800000 */
[----:B------:R-:W-:Y:S01]  /*7340*/  BPT.TRAP 0x1 ;  /* 0x000000040000795c */ /* 0x000fe20000300000 */
.L_x_29:
[----:B------:R-:W2:Y:S01]  /*7350*/  LDL.LU R227, [R1+0x8] ;  /* 0x0000080001e37983 */ /* 0x000ea20000300800 */
[----:B------:R-:W3:Y:S01]  /*7360*/  LDC R28, c[0x0][0x288] ;  /* 0x0000a200ff1c7b82 */ /* 0x000ee20000000800 */
[----:B------:R-:W-:Y:S02]  /*7370*/  ULDC UR6, c[0x0][0x284] ;  /* 0x0000a10000067ab9 */ /* 0x000fe40000000800 */
[----:B-1----:R-:W4:Y:S01]  /*7380*/  LDL.LU R226, [R1+0xc] ;  /* 0x00000c0001e27983 */ /* 0x002f220000300800 */
[----:B------:R-:W-:Y:S01]  /*7390*/  IMAD.MOV.U32 R40, RZ, RZ, -0x1 ;  /* 0xffffffffff287424 */ /* 0x000fe200078e00ff */
[----:B0-----:R-:W0:Y:S02]  /*73a0*/  S2R R225, SR_TID.X ;  /* 0x0000000000e17919 */ /* 0x001e240000002100 */
[----:B0-----:R-:W-:Y:S01]  /*73b0*/  SHF.R.U32.HI R24, RZ, 0x2, R225 ;  /* 0x00000002ff187819 */ /* 0x001fe200000116e1 */
[C---:B------:R-:W-:Y:S01]  /*73c0*/  IMAD.SHL.U32 R32, R225.reuse, 0x2, RZ ;  /* 0x00000002e1207824 */ /* 0x040fe200078e00ff */
[----:B------:R-:W-:-:S02]  /*73d0*/  LOP3.LUT R26, R225, 0x60, RZ, 0xc0, !PT ;  /* 0x00000060e11a7812 */ /* 0x000fc400078ec0ff */
[----:B------:R-:W-:Y:S02]  /*73e0*/  SHF.R.U32.HI R27, RZ, 0x7, R225 ;  /* 0x00000007ff1b7819 */ /* 0x000fe400000116e1 */
[----:B------:R-:W-:Y:S02]  /*73f0*/  LOP3.LUT R25, R24, 0x7, RZ, 0xc0, !PT ;  /* 0x0000000718197812 */ /* 0x000fe400078ec0ff */
[----:B------:R-:W-:Y:S02]  /*7400*/  SHF.R.U32.HI R26, RZ, 0x1, R26 ;  /* 0x00000001ff1a7819 */ /* 0x000fe4000001161a */
[----:B------:R-:W-:Y:S02]  /*7410*/  LOP3.LUT R24, R27, 0x1, RZ, 0xc0, !PT ;  /* 0x000000011b187812 */ /* 0x000fe400078ec0ff */
[----:B------:R-:W-:Y:S02]  /*7420*/  IADD3 R29, RZ, -R26, -R25 ;  /* 0x8000001aff1d7210 */ /* 0x000fe40007ffe819 */
[----:B------:R-:W-:Y:S01]  /*7430*/  LOP3.LUT R27, R225, 0x3, RZ, 0xc0, !PT ;  /* 0x00000003e11b7812 */ /* 0x000fe200078ec0ff */
[----:B------:R-:W-:-:S02]  /*7440*/  IMAD.SHL.U32 R30, R24, 0x40, RZ ;  /* 0x00000040181e7824 */ /* 0x000fc400078e00ff */
[----:B------:R-:W-:Y:S02]  /*7450*/  IMAD R29, R24, -0x40, R29 ;  /* 0xffffffc0181d7824 */ /* 0x000fe400078e021d */
[----:B---3--:R-:W-:Y:S01]  /*7460*/  IMAD R24, R27, -0x2, R28 ;  /* 0xfffffffe1b187824 */ /* 0x008fe200078e021c */
[----:B------:R-:W-:Y:S01]  /*7470*/  LOP3.LUT R43, R30, 0x40, R25, 0xe2, !PT ;  /* 0x000000401e2b7812 */ /* 0x000fe200078ee219 */
[----:B--2---:R-:W-:Y:S02]  /*7480*/  IMAD R41, R227, 0x70, RZ ;  /* 0x00000070e3297824 */ /* 0x004fe400078e02ff */
[----:B----4-:R-:W-:-:S03]  /*7490*/  IMAD.SHL.U32 R42, R226, 0x100, RZ ;  /* 0x00000100e22a7824 */ /* 0x010fc600078e00ff */
[C---:B------:R-:W-:Y:S01]  /*74a0*/  ISETP.GE.AND P0, PT, R41.reuse, R28, PT ;  /* 0x0000001c2900720c */ /* 0x040fe20003f06270 */
[----:B------:R-:W-:Y:S01]  /*74b0*/  IMAD.WIDE R38, R226, 0x100, RZ ;  /* 0x00000100e2267825 */ /* 0x000fe200078e02ff */
[----:B------:R-:W-:Y:S02]  /*74c0*/  LOP3.LUT R32, R41, 0x6, R32, 0xf8, !PT ;  /* 0x0000000629207812 */ /* 0x000fe400078ef820 */
[----:B------:R-:W-:Y:S01]  /*74d0*/  ISETP.GE.OR P0, PT, R42, UR6, P0 ;  /* 0x000000062a007c0c */ /* 0x000fe20008706670 */
[----:B------:R-:W-:Y:S01]  /*74e0*/  IMAD.IADD R41, R24, 0x1, -R41 ;  /* 0x0000000118297824 */ /* 0x000fe200078e0a29 */
[----:B------:R-:W-:Y:S02]  /*74f0*/  IADD3 R42, -R42, UR6, R29 ;  /* 0x000000062a2a7c10 */ /* 0x000fe4000fffe11d */
[----:B------:R-:W-:-:S09]  /*7500*/  LOP3.LUT R43, R38, R43, R26, 0xfe, !PT ;  /* 0x0000002b262b7212 */ /* 0x000fd200078efe1a */
[----:B------:R-:W-:Y:S05]  /*7510*/  @P0 BRA `(.L_x_31) ;  /* 0x0000007800ec0947 */ /* 0x000fea0003800000 */
[----:B------:R-:W0:Y:S01]  /*7520*/  LDC.64 R28, c[0x0][0x5c8] ;  /* 0x00017200ff1c7b82 */ /* 0x000e220000000a00 */
[----:B------:R-:W-:Y:S01]  /*7530*/  USHF.R.S32.HI UR9, URZ, 0x1f, UR42 ;  /* 0x0000001f3f097899 */ /* 0x000fe2000801142a */
[--C-:B------:R-:W-:Y:S01]  /*7540*/  SHF.R.S32.HI R33, RZ, 0x1f, R32.reuse ;  /* 0x0000001fff217819 */ /* 0x100fe20000011420 */
[----:B------:R-:W-:Y:S01]  /*7550*/  ULDC.64 UR12, c[0x0][0x5d0] ;  /* 0x00017400000c7ab9 */ /* 0x000fe20000000a00 */
[----:B------:R-:W-:Y:S01]  /*7560*/  BSSY B0, `(.L_x_31) ;  /* 0x00007b6000007945 */ /* 0x000fe20003800000 */
[----:B------:R-:W-:Y:S02]  /*7570*/  UIMAD UR6, UR9, UR12, URZ ;  /* 0x0000000c090672a4 */ /* 0x000fe4000f8e023f */
[----:B------:R-:W-:Y:S02]  /*7580*/  IMAD.U32 R27, RZ, RZ, UR12 ;  /* 0x0000000cff1b7e24 */ /* 0x000fe4000f8e00ff */
[----:B------:R-:W-:Y:S02]  /*7590*/  UIMAD UR6, UR42, UR13, UR6 ;  /* 0x0000000d2a0672a4 */ /* 0x000fe4000f8e0206 */
[----:B------:R-:W-:Y:S01]  /*75a0*/  IMAD.WIDE.U32 R26, R27, UR42, R32 ;  /* 0x0000002a1b1a7c25 */ /* 0x000fe2000f8e0020 */
[----:B------:R-:W-:-:S03]  /*75b0*/  ULDC.64 UR12, c[0x0][0x5c0] ;  /* 0x00017000000c7ab9 */ /* 0x000fc60000000a00 */
[----:B------:R-:W-:Y:S02]  /*75c0*/  VIADD R27, R27, UR6 ;  /* 0x000000061b1b7c36 */ /* 0x000fe40008000000 */
[-C--:B0-----:R-:W-:Y:S01]  /*75d0*/  IMAD R24, R39, R28.reuse, RZ ;  /* 0x0000001c27187224 */ /* 0x081fe200078e02ff */
[----:B------:R-:W-:Y:S01]  /*75e0*/  SHF.L.U64.HI R34, R28, 0x3, R29 ;  /* 0x000000031c227819 */ /* 0x000fe2000001021d */
[----:B------:R-:W-:-:S04]  /*75f0*/  IMAD.WIDE.U32 R26, R43, R28, R26 ;  /* 0x0000001c2b1a7225 */ /* 0x000fc800078e001a */
[----:B------:R-:W-:Y:S01]  /*7600*/  IMAD R25, R43, R29, R24 ;  /* 0x0000001d2b197224 */ /* 0x000fe200078e0218 */
[----:B------:R-:W-:Y:S01]  /*7610*/  IADD3 R24, P2, R26, UR12, RZ ;  /* 0x0000000c1a187c10 */ /* 0x000fe2000ff5e0ff */
[C---:B------:R-:W-:Y:S01]  /*7620*/  IMAD.SHL.U32 R35, R28.reuse, 0x8, RZ ;  /* 0x000000081c237824 */ /* 0x040fe200078e00ff */
[----:B------:R-:W-:Y:S01]  /*7630*/  LEA R30, P3, R28, R26, 0x7 ;  /* 0x0000001a1c1e7211 */ /* 0x000fe200078638ff */
[----:B------:R-:W-:-:S03]  /*7640*/  IMAD.IADD R27, R27, 0x1, R25 ;  /* 0x000000011b1b7824 */ /* 0x000fc600078e0219 */
[----:B------:R-:W-:Y:S02]  /*7650*/  IADD3 R26, P1, P0, R26, UR12, R35 ;  /* 0x0000000c1a1a7c10 */ /* 0x000fe4000f83e023 */
[----:B------:R-:W-:Y:S02]  /*7660*/  IADD3.X R25, R27, UR13, RZ, P2, !PT ;  /* 0x0000000d1b197c10 */ /* 0x000fe400097fe4ff */
[----:B------:R-:W-:Y:S02]  /*7670*/  FSETP.NEU.AND P2, PT, RZ, UR40, PT ;  /* 0x00000028ff007c0b */ /* 0x000fe4000bf4d000 */
[----:B------:R-:W-:Y:S02]  /*7680*/  LEA.HI.X R31, R28, R27, R29, 0x7, P3 ;  /* 0x0000001b1c1f7211 */ /* 0x000fe400018f3c1d */
[C---:B------:R-:W-:Y:S02]  /*7690*/  IADD3 R28, P3, R30.reuse, UR12, RZ ;  /* 0x0000000c1e1c7c10 */ /* 0x040fe4000ff7e0ff */
[----:B------:R-:W-:-:S02]  /*76a0*/  IADD3 R30, P5, P6, R30, UR12, R35 ;  /* 0x0000000c1e1e7c10 */ /* 0x000fc4000febe023 */
[----:B------:R-:W-:Y:S02]  /*76b0*/  IADD3.X R29, R31, UR13, RZ, P3, !PT ;  /* 0x0000000d1f1d7c10 */ /* 0x000fe40009ffe4ff */
[--C-:B------:R-:W-:Y:S02]  /*76c0*/  IADD3.X R27, R27, UR13, R34.reuse, P1, P0 ;  /* 0x0000000d1b1b7c10 */ /* 0x100fe40008fe0422 */
[----:B------:R-:W-:Y:S01]  /*76d0*/  IADD3.X R31, R31, UR13, R34, P5, P6 ;  /* 0x0000000d1f1f7c10 */ /* 0x000fe2000afec422 */
[----:B------:R-:W-:Y:S06]  /*76e0*/  @!P2 BRA `(.L_x_32) ;  /* 0x0000005c0064a947 */ /* 0x000fec0003800000 */
[----:B------:R-:W-:Y:S01]  /*76f0*/  ULDC.64 UR12, c[0x0][0x5b8] ;  /* 0x00016e00000c7ab9 */ /* 0x000fe20000000a00 */
[----:B------:R-:W-:Y:S01]  /*7700*/  ISETP.GE.AND P3, PT, R42, 0x1, PT ;  /* 0x000000012a00780c */ /* 0x000fe20003f66270 */
[----:B------:R-:W-:Y:S02]  /*7710*/  UIMAD UR6, UR9, UR12, URZ ;  /* 0x0000000c090672a4 */ /* 0x000fe4000f8e023f */
[----:B------:R-:W-:Y:S01]  /*7720*/  IMAD.U32 R35, RZ, RZ, UR12 ;  /* 0x0000000cff237e24 */ /* 0x000fe2000f8e00ff */
[----:B------:R-:W-:Y:S01]  /*7730*/  ULDC.64 UR14, c[0x0][0x5a8] ;  /* 0x00016a00000e7ab9 */ /* 0x000fe20000000a00 */
[----:B------:R-:W-:Y:S01]  /*7740*/  ISETP.LT.OR P1, PT, R41, 0x1, !P3 ;  /* 0x000000012900780c */ /* 0x000fe20005f21670 */
[----:B------:R-:W-:Y:S02]  /*7750*/  UIMAD UR6, UR42, UR13, UR6 ;  /* 0x0000000d2a0672a4 */ /* 0x000fe4000f8e0206 */
[----:B------:R-:W-:Y:S01]  /*7760*/  IMAD.WIDE.U32 R32, R35, UR42, R32 ;  /* 0x0000002a23207c25 */ /* 0x000fe2000f8e0020 */
[----:B------:R-:W-:Y:S01]  /*7770*/  BSSY B1, `(.L_x_33) ;  /* 0x000000c000017945 */ /* 0x000fe20003800000 */
[----:B------:R-:W-:-:S02]  /*7780*/  ULDC.64 UR12, c[0x0][0x5b0] ;  /* 0x00016c00000c7ab9 */ /* 0x000fc40000000a00 */
[----:B------:R-:W-:Y:S02]  /*7790*/  IMAD.MOV.U32 R36, RZ, RZ, R32 ;  /* 0x000000ffff247224 */ /* 0x000fe400078e0020 */
[----:B------:R-:W-:Y:S02]  /*77a0*/  VIADD R37, R33, UR6 ;  /* 0x0000000621257c36 */ /* 0x000fe40008000000 */
[----:B------:R-:W-:Y:S02]  /*77b0*/  IMAD R34, R39, UR12, RZ ;  /* 0x0000000c27227c24 */ /* 0x000fe4000f8e02ff */
[----:B------:R-:W-:-:S04]  /*77c0*/  IMAD.WIDE.U32 R32, R43, UR12, R36 ;  /* 0x0000000c2b207c25 */ /* 0x000fc8000f8e0024 */
[--C-:B------:R-:W-:Y:S01]  /*77d0*/  IMAD R35, R43, UR13, R34.reuse ;  /* 0x0000000d2b237c24 */ /* 0x100fe2000f8e0222 */
[----:B------:R-:W-:Y:S02]  /*77e0*/  IADD3 R32, P0, R32, UR14, RZ ;  /* 0x0000000e20207c10 */ /* 0x000fe4000ff1e0ff */
[----:B------:R-:W-:Y:S02]  /*77f0*/  PRMT R34, RZ, 0x7610, R34 ;  /* 0x00007610ff227816 */ /* 0x000fe40000000022 */
[----:B------:R-:W-:Y:S01]  /*7800*/  IADD3.X R33, R33, UR15, R35, P0, !PT ;  /* 0x0000000f21217c10 */ /* 0x000fe200087fe423 */
[----:B------:R-:W-:Y:S08]  /*7810*/  @P1 BRA `(.L_x_34) ;  /* 0x0000000000041947 */ /* 0x000ff00003800000 */
[----:B------:R0:W5:Y:S02]  /*7820*/  LDG.E.U8 R34, desc[UR48][R32.64] ;  /* 0x0000003020227981 */ /* 0x000164000c1e1100 */
.L_x_34:
[----:B------:R-:W-:Y:S05]  /*7830*/  BSYNC B1 ;  /* 0x0000000000017941 */ /* 0x000fea0003800000 */
.L_x_33:
[----:B-----5:R-:W-:Y:S01]  /*7840*/  LOP3.LUT R34, R34, 0xff, RZ, 0xc0, !PT ;  /* 0x000000ff22227812 */ /* 0x020fe200078ec0ff */
[----:B------:R-:W-:Y:S01]  /*7850*/  BSSY B1, `(.L_x_35) ;  /* 0x000000b000017945 */ /* 0x000fe20003800000 */
[----:B------:R-:W-:Y:S02]  /*7860*/  ISETP.LT.OR P0, PT, R41, 0x2, !P3 ;  /* 0x000000022900780c */ /* 0x000fe40005f01670 */
[----:B------:R-:W-:-:S05]  /*7870*/  F2FP.F16.E4M3.UNPACK_B R34, R34 ;  /* 0x00000022ff22723e */ /* 0x000fca00020006ff */
[----:B------:R-:W-:-:S05]  /*7880*/  HADD2.F32 R34, -RZ, R34.H0_H0 ;  /* 0x20000022ff227230 */ /* 0x000fca0000004100 */
[----:B------:R-:W-:-:S04]  /*7890*/  FMUL R35, R34, UR40 ;  /* 0x0000002822237c20 */ /* 0x000fc80008400000 */
[----:B------:R-:W-:Y:S01]  /*78a0*/  FFMA R35, R0, UR41, R35 ;  /* 0x0000002900237c23 */ /* 0x000fe20008000023 */
[----:B------:R-:W-:-:S04]  /*78b0*/  PRMT R0, RZ, 0x7610, R0 ;  /* 0x00007610ff007816 */ /* 0x000fc80000000000 */
[----:B------:R-:W-:-:S05]  /*78c0*/  F2FP.SATFINITE.E4M3.F32.PACK_AB_MERGE_C R35, RZ, R35, RZ ;  /* 0x00000023ff23723e */ /* 0x000fca00048070ff */
[----:B------:R1:W-:Y:S01]  /*78d0*/  @!P1 STG.E.U8 desc[UR48][R24.64], R35 ;  /* 0x0000002318009986 */ /* 0x0003e2000c101130 */
[----:B------:R-:W-:Y:S05]  /*78e0*/  @P0 BRA `(.L_x_36) ;  /* 0x0000000000040947 */ /* 0x000fea0003800000 */
[----:B------:R2:W5:Y:S02]  /*78f0*/  LDG.E.U8 R0, desc[UR48][R32.64+0x1] ;  /* 0x0000013020007981 */ /* 0x000564000c1e1100 */
.L_x_36:
[----:B------:R-:W-:Y:S05]  /*7900*/  BSYNC B1 ;  /* 0x0000000000017941 */ /* 0x000fea0003800000 */
.L_x_35:
[----:B-----5:R-:W-:Y:S01]  /*7910*/  LOP3.LUT R0, R0, 0xff, RZ, 0xc0, !PT ;  /* 0x000000ff00007812 */ /* 0x020fe200078ec0ff */
[----:B------:R-:W-:Y:S01]  /*7920*/  BSSY B1, `(.L_x_37) ;  /* 0x0000013000017945 */ /* 0x000fe20003800000 */
[----:B------:R-:W-:Y:S02]  /*7930*/  IADD3 R47, P1, R43, 0x8, RZ ;  /* 0x000000082b2f7810 */ /* 0x000fe40007f3e0ff */
[----:B------:R-:W-:Y:S02]  /*7940*/  F2FP.F16.E4M3.UNPACK_B R0, R0 ;  /* 0x00000000ff00723e */ /* 0x000fe400020006ff */
[----:B------:R-:W-:Y:S01]  /*7950*/  ISETP.GE.AND P2, PT, R42, 0x9, PT ;  /* 0x000000092a00780c */ /* 0x000fe20003f46270 */
[----:B------:R-:W-:Y:S02]  /*7960*/  IMAD.X R34, RZ, RZ, R39, P1 ;  /* 0x000000ffff227224 */ /* 0x000fe400008e0627 */
[----:B------:R-:W-:Y:S01]  /*7970*/  HADD2.F32 R0, -RZ, R0.H0_H0 ;  /* 0x20000000ff007230 */ /* 0x000fe20000004100 */
[----:B------:R-:W-:-:S04]  /*7980*/  ISETP.LT.OR P5, PT, R41, 0x1, !P2 ;  /* 0x000000012900780c */ /* 0x000fc800057a1670 */
[----:B------:R-:W-:Y:S01]  /*7990*/  FMUL R45, R0, UR40 ;  /* 0x00000028002d7c20 */ /* 0x000fe20008400000 */
[----:B------:R-:W-:Y:S02]  /*79a0*/  IMAD R0, R34, UR12, RZ ;  /* 0x0000000c22007c24 */ /* 0x000fe4000f8e02ff */
[----:B-1----:R-:W-:-:S04]  /*79b0*/  IMAD.WIDE.U32 R34, R47, UR12, R36 ;  /* 0x0000000c2f227c25 */ /* 0x002fc8000f8e0024 */
[----:B------:R-:W-:Y:S01]  /*79c0*/  FFMA R45, R2, UR41, R45 ;  /* 0x00000029022d7c23 */ /* 0x000fe2000800002d */
[----:B------:R-:W-:Y:S01]  /*79d0*/  IMAD R47, R47, UR13, R0 ;  /* 0x0000000d2f2f7c24 */ /* 0x000fe2000f8e0200 */
[----:B------:R-:W-:-:S03]  /*79e0*/  IADD3 R34, P1, R34, UR14, RZ ;  /* 0x0000000e22227c10 */ /* 0x000fc6000ff3e0ff */
[----:B------:R-:W-:Y:S02]  /*79f0*/  F2FP.SATFINITE.E4M3.F32.PACK_AB_MERGE_C R45, RZ, R45, RZ ;  /* 0x0000002dff2d723e */ /* 0x000fe400048070ff */
[----:B------:R-:W-:Y:S02]  /*7a00*/  IADD3.X R35, R35, UR15, R47, P1, !PT ;  /* 0x0000000f23237c10 */ /* 0x000fe40008ffe42f */
[----:B------:R-:W-:Y:S01]  /*7a10*/  PRMT R0, RZ, 0x7610, R0 ;  /* 0x00007610ff007816 */ /* 0x000fe20000000000 */
[----:B------:R1:W-:Y:S01]  /*7a20*/  @!P0 STG.E.U8 desc[UR48][R24.64+0x1], R45 ;  /* 0x0000012d18008986 */ /* 0x0003e2000c101130 */
[----:B------:R-:W-:Y:S05]  /*7a30*/  @P5 BRA `(.L_x_38) ;  /* 0x0000000000045947 */ /* 0x000fea0003800000 */
[----:B------:R3:W5:Y:S02]  /*7a40*/  LDG.E.U8 R0, desc[UR48][R34.64] ;  /* 0x0000003022007981 */ /* 0x000764000c1e1100 */
.L_x_38:
[----:B------:R-:W-:Y:S05]  /*7a50*/  BSYNC B1 ;  /* 0x0000000000017941 */ /* 0x000fea0003800000 */
.L_x_37:
[----:B-----5:R-:W-:Y:S01]  /*7a60*/  LOP3.LUT R0, R0, 0xff, RZ, 0xc0, !PT ;  /* 0x000000ff00007812 */ /* 0x020fe200078ec0ff */
[----:B------:R-:W-:Y:S01]  /*7a70*/  BSSY B1, `(.L_x_39) ;  /* 0x000000b000017945 */ /* 0x000fe20003800000 */
[----:B------:R-:W-:Y:S02]  /*7a80*/  ISETP.LT.OR P0, PT, R41, 0x2, !P2 ;  /* 0x000000022900780c */ /* 0x000fe40005701670 */
[----:B------:R-:W-:-:S05]  /*7a90*/  F2FP.F16.E4M3.UNPACK_B R0, R0 ;  /* 0x00000000ff00723e */ /* 0x000fca00020006ff */
[----:B------:R-:W-:-:S05]  /*7aa0*/  HADD2.F32 R0, -RZ, R0.H0_H0 ;  /* 0x20000000ff007230 */ /* 0x000fca0000004100 */
[----:B------:R-:W-:-:S04]  /*7ab0*/  FMUL R0, R0, UR40 ;  /* 0x0000002800007c20 */ /* 0x000fc80008400000 */
[----:B------:R-:W-:-:S05]  /*7ac0*/  FFMA R0, R3, UR41, R0 ;  /* 0x0000002903007c23 */ /* 0x000fca0008000000 */
[----:B------:R-:W-:Y:S02]  /*7ad0*/  F2FP.SATFINITE.E4M3.F32.PACK_AB_MERGE_C R3, RZ, R0, RZ ;  /* 0x00000000ff03723e */ /* 0x000fe400048070ff */
[----:B------:R-:W-:-:S03]  /*7ae0*/  PRMT R0, RZ, 0x7610, R0 ;  /* 0x00007610ff007816 */ /* 0x000fc60000000000 */
[----:B------:R4:W-:Y:S01]  /*7af0*/  @!P5 STG.E.U8 desc[UR48][R26.64], R3 ;  /* 0x000000031a00d986 */ /* 0x0009e2000c101130 */
[----:B------:R-:W-:Y:S05]  /*7b00*/  @P0 BRA `(.L_x_40) ;  /* 0x0000000000040947 */ /* 0x000fea0003800000 */
[----:B------:R0:W5:Y:S02]  /*7b10*/  LDG.E.U8 R0, desc[UR48][R34.64+0x1] ;  /* 0x0000013022007981 */ /* 0x000164000c1e1100 */
.L_x_40:
[----:B------:R-:W-:Y:S05]  /*7b20*/  BSYNC B1 ;  /* 0x0000000000017941 */ /* 0x000fea0003800000 */
.L_x_39:
[----:B-----5:R-:W-:Y:S01]  /*7b30*/  LOP3.LUT R0, R0, 0xff, RZ, 0xc0, !PT ;  /* 0x000000ff00007812 */ /* 0x020fe200078ec0ff */
[----:B------:R-:W-:Y:S01]  /*7b40*/  BSSY B1, `(.L_x_41) ;  /* 0x000000b000017945 */ /* 0x000fe20003800000 */
[----:B------:R-:W-:Y:S02]  /*7b50*/  ISETP.LT.OR P1, PT, R41, 0x9, !P3 ;  /* 0x000000092900780c */ /* 0x000fe40005f21670 */
[----:B------:R-:W-:-:S05]  /*7b60*/  F2FP.F16.E4M3.UNPACK_B R0, R0 ;  /* 0x00000000ff00723e */ /* 0x000fca00020006ff */
[----:B------:R-:W-:-:S05]  /*7b70*/  HADD2.F32 R0, -RZ, R0.H0_H0 ;  /* 0x20000000ff007230 */ /* 0x000fca0000004100 */
[----:B----4-:R-:W-:Y:S01]  /*7b80*/  FMUL R3, R0, UR40 ;  /* 0x0000002800037c20 */ /* 0x010fe20008400000 */
[----:B------:R-:W-:-:S03]  /*7b90*/  PRMT R0, RZ, 0x7610, R0 ;  /* 0x00007610ff007816 */ /* 0x000fc60000000000 */
[----:B------:R-:W-:-:S05]  /*7ba0*/  FFMA R3, R4, UR41, R3 ;  /* 0x0000002904037c23 */ /* 0x000fca0008000003 */
[----:B------:R-:W-:-:S05]  /*7bb0*/  F2FP.SATFINITE.E4M3.F32.PACK_AB_MERGE_C R3, RZ, R3, RZ ;  /* 0x00000003ff03723e */ /* 0x000fca00048070ff */
[----:B------:R4:W-:Y:S01]  /*7bc0*/  @!P0 STG.E.U8 desc[UR48][R26.64+0x1], R3 ;  /* 0x000001031a008986 */ /* 0x0009e2000c101130 */
[----:B------:R-:W-:Y:S05]  /*7bd0*/  @P1 BRA `(.L_x_42) ;  /* 0x0000000000041947 */ /* 0x000fea0003800000 */
[----:B------:R0:W5:Y:S02]  /*7be0*/  LDG.E.U8 R0, desc[UR48][R32.64+0x8] ;  /* 0x0000083020007981 */ /* 0x000164000c1e1100 */
.L_x_42:
[----:B------:R-:W-:Y:S05]  /*7bf0*/  BSYNC B1 ;  /* 0x0000000000017941 */ /* 0x000fea0003800000 */
.L_x_41:
[----:B-----5:R-:W-:Y:S01]  /*7c00*/  LOP3.LUT R0, R0, 0xff, RZ, 0xc0, !PT ;  /* 0x000000ff00007812 */ /* 0x020fe200078ec0ff */
[----:B------:R-:W-:Y:S01]  /*7c10*/  BSSY B1, `(.L_x_43) ;  /* 0x000000b000017945 */ /* 0x000fe20003800000 */
[----:B------:R-:W-:Y:S02]  /*7c20*/  ISETP.LT.OR P0, PT, R41, 0xa, !P3 ;  /* 0x0000000a2900780c */ /* 0x000fe40005f01670 */
[----:B------:R-:W-:-:S05]  /*7c30*/  F2FP.F16.E4M3.UNPACK_B R0, R0 ;  /* 0x00000000ff00723e */ /* 0x000fca00020006ff */
[----:B------:R-:W-:-:S05]  /*7c40*/  HADD2.F32 R0, -RZ, R0.H0_H0 ;  /* 0x20000000ff007230 */ /* 0x000fca0000004100 */
[----:B------:R-:W-:-:S04]  /*7c50*/  FMUL R0, R0, UR40 ;  /* 0x0000002800007c20 */ /* 0x000fc80008400000 */
[----:B------:R-:W-:-:S05]  /*7c60*/  FFMA R0, R5, UR41, R0 ;  /* 0x0000002905007c23 */ /* 0x000fca0008000000 */
[----:B----4-:R-:W-:Y:S02]  /*7c70*/  F2FP.SATFINITE.E4M3.F32.PACK_AB_MERGE_C R3, RZ, R0, RZ ;  /* 0x00000000ff03723e */ /* 0x010fe400048070ff */
[----:B------:R-:W-:-:S03]  /*7c80*/  PRMT R0, RZ, 0x7610, R0 ;  /* 0x00007610ff007816 */ /* 0x000fc60000000000 */
[----:B------:R4:W-:Y:S01]  /*7c90*/  @!P1 STG.E.U8 desc[UR48][R24.64+0x8], R3 ;  /* 0x0000080318009986 */ /* 0x0009e2000c101130 */
[----:B------:R-:W-:Y:S05]  /*7ca0*/  @P0 BRA `(.L_x_44) ;  /* 0x0000000000040947 */ /* 0x000fea0003800000 */
[----:B------:R0:W5:Y:S02]  /*7cb0*/  LDG.E.U8 R0, desc[UR48][R32.64+0x9] ;  /* 0x0000093020007981 */ /* 0x000164000c1e1100 */
.L_x_44:
[----:B------:R-:W-:Y:S05]  /*7cc0*/  BSYNC B1 ;  /* 0x0000000000017941 */ /* 0x000fea0003800000 */
.L_x_43:
        /* <DEDUP_REMOVED lines=12> */
.L_x_46:
[----:B------:R-:W-:Y:S05]  /*7d90*/  BSYNC B1 ;  /* 0x0000000000017941 */ /* 0x000fea0003800000 */
.L_x_45:
        /* <DEDUP_REMOVED lines=12> */
.L_x_48:
[----:B------:R-:W-:Y:S05]  /*7e60*/  BSYNC B1 ;  /* 0x0000000000017941 */ /* 0x000fea0003800000 */
.L_x_47:
        /* <DEDUP_REMOVED lines=10> */
[----:B----4-:R-:W-:-:S04]  /*7f10*/  IMAD.WIDE.U32 R2, R7, UR12, R36 ;  /* 0x0000000c07027c25 */ /* 0x010fc8000f8e0024 */
        /* <DEDUP_REMOVED lines=9> */
.L_x_50:
[----:B------:R-:W-:Y:S05]  /*7fb0*/  BSYNC B1 ;  /* 0x0000000000017941 */ /* 0x000fea0003800000 */
.L_x_49:
        /* <DEDUP_REMOVED lines=12> */
.L_x_52:
[----:B------:R-:W-:Y:S05]  /*8080*/  BSYNC B1 ;  /* 0x0000000000017941 */ /* 0x000fea0003800000 */
.L_x_51:
[----:B-----5:R-:W-:Y:S01]  /*8090*/  LOP3.LUT R0, R0, 0xff, RZ, 0xc0, !PT ;  /* 0x000000ff00007812 */ /* 0x020fe200078ec0ff */
[----:B------:R-:W-:Y:S01]  /*80a0*/  BSSY B1, `(.L_x_53) ;  /* 0x0000013000017945 */ /* 0x000fe20003800000 */
[----:B------:R-:W-:Y:S02]  /*80b0*/  IADD3 R43, P0, R43, 0x88, RZ ;  /* 0x000000882b2b7810 */ /* 0x000fe40007f1e0ff */
[----:B------:R-:W-:-:S03]  /*80c0*/  F2FP.F16.E4M3.UNPACK_B R0, R0 ;  /* 0x00000000ff00723e */ /* 0x000fc600020006ff */
[----:B------:R-:W-:Y:S01]  /*80d0*/  IMAD.X R38, RZ, RZ, R39, P0 ;  /* 0x000000ffff267224 */ /* 0x000fe200000e0627 */
[----:B------:R-:W-:Y:S01]  /*80e0*/  ISETP.GE.AND P0, PT, R42, 0x89, PT ;  /* 0x000000892a00780c */ /* 0x000fe20003f06270 */
[----:B------:R-:W-:Y:S02]  /*80f0*/  HADD2.F32 R0, -RZ, R0.H0_H0 ;  /* 0x20000000ff007230 */ /* 0x000fe40000004100 */
[----:B------:R-:W-:Y:S02]  /*8100*/  IMAD R38, R38, UR12, RZ ;  /* 0x0000000c26267c24 */ /* 0x000fe4000f8e02ff */
[----:B------:R-:W-:-:S04]  /*8110*/  IMAD.WIDE.U32 R36, R43, UR12, R36 ;  /* 0x0000000c2b247c25 */ /* 0x000fc8000f8e0024 */
[----:B----4-:R-:W-:Y:S01]  /*8120*/  FMUL R5, R0, UR40 ;  /* 0x0000002800057c20 */ /* 0x010fe20008400000 */
[----:B------:R-:W-:Y:S01]  /*8130*/  PRMT R0, RZ, 0x7610, R0 ;  /* 0x00007610ff007816 */ /* 0x000fe20000000000 */
[----:B------:R-:W-:Y:S02]  /*8140*/  IMAD R43, R43, UR13, R38 ;  /* 0x0000000d2b2b7c24 */ /* 0x000fe4000f8e0226 */
[----:B------:R-:W-:Y:S01]  /*8150*/  FFMA R5, R10, UR41, R5 ;  /* 0x000000290a057c23 */ /* 0x000fe20008000005 */
[----:B------:R-:W-:-:S04]  /*8160*/  IADD3 R4, P6, R36, UR14, RZ ;  /* 0x0000000e24047c10 */ /* 0x000fc8000ffde0ff */
[----:B------:R-:W-:Y:S02]  /*8170*/  F2FP.SATFINITE.E4M3.F32.PACK_AB_MERGE_C R7, RZ, R5, RZ ;  /* 0x00000005ff07723e */ /* 0x000fe400048070ff */
[----:B------:R-:W-:-:S03]  /*8180*/  IADD3.X R5, R37, UR15, R43, P6, !PT ;  /* 0x0000000f25057c10 */ /* 0x000fc6000b7fe42b */
[----:B------:R4:W-:Y:S01]  /*8190*/  @!P5 STG.E.U8 desc[UR48][R28.64+0x1], R7 ;  /* 0x000001071c00d986 */ /* 0x0009e2000c101130 */
[----:B------:R-:W-:-:S13]  /*81a0*/  ISETP.LT.OR P5, PT, R41, 0x1, !P0 ;  /* 0x000000012900780c */ /* 0x000fda00047a1670 */
[----:B----4-:R-:W-:Y:S05]  /*81b0*/  @P5 BRA `(.L_x_54) ;  /* 0x0000000000045947 */ /* 0x010fea0003800000 */
[----:B------:R4:W5:Y:S02]  /*81c0*/  LDG.E.U8 R0, desc[UR48][R4.64] ;  /* 0x0000003004007981 */ /* 0x000964000c1e1100 */
.L_x_54:
[----:B------:R-:W-:Y:S05]  /*81d0*/  BSYNC B1 ;  /* 0x0000000000017941 */ /* 0x000fea0003800000 */
.L_x_53:
        /* <DEDUP_REMOVED lines=12> */
.L_x_56:
[----:B------:R-:W-:Y:S05]  /*82a0*/  BSYNC B1 ;  /* 0x0000000000017941 */ /* 0x000fea0003800000 */
.L_x_55:
[----:B-----5:R-:W-:Y:S01]  /*82b0*/  LOP3.LUT R0, R0, 0xff, RZ, 0xc0, !PT ;  /* 0x000000ff00007812 */ /* 0x020fe200078ec0ff */
[----:B------:R-:W-:Y:S01]  /*82c0*/  BSSY B1, `(.L_x_57) ;  /* 0x000000b000017945 */ /* 0x000fe20003800000 */
[----:B------:R-:W-:Y:S02]  /*82d0*/  ISETP.LT.OR P5, PT, R41, 0x9, !P1 ;  /* 0x000000092900780c */ /* 0x000fe40004fa1670 */
[----:B------:R-:W-:-:S05]  /*82e0*/  F2FP.F16.E4M3.UNPACK_B R0, R0 ;  /* 0x00000000ff00723e */ /* 0x000fca00020006ff */
[----:B------:R-:W-:-:S05]  /*82f0*/  HADD2.F32 R0, -RZ, R0.H0_H0 ;  /* 0x20000000ff007230 */ /* 0x000fca0000004100 */
[----:B0-----:R-:W-:Y:S01]  /*8300*/  FMUL R7, R0, UR40 ;  /* 0x0000002800077c20 */ /* 0x001fe20008400000 */
[----:B------:R-:W-:-:S03]  /*8310*/  PRMT R0, RZ, 0x7610, R0 ;  /* 0x00007610ff007816 */ /* 0x000fc60000000000 */
[----:B------:R-:W-:-:S05]  /*8320*/  FFMA R7, R12, UR41, R7 ;  /* 0x000000290c077c23 */ /* 0x000fca0008000007 */
[----:B------:R-:W-:-:S05]  /*8330*/  F2FP.SATFINITE.E4M3.F32.PACK_AB_MERGE_C R7, RZ, R7, RZ ;  /* 0x00000007ff07723e */ /* 0x000fca00048070ff */
[----:B------:R0:W-:Y:S01]  /*8340*/  @!P6 STG.E.U8 desc[UR48][R30.64+0x1], R7 ;  /* 0x000001071e00e986 */ /* 0x0001e2000c101130 */
[----:B------:R-:W-:Y:S05]  /*8350*/  @P5 BRA `(.L_x_58) ;  /* 0x0000000000045947 */ /* 0x000fea0003800000 */
[----:B------:R0:W5:Y:S02]  /*8360*/  LDG.E.U8 R0, desc[UR48][R2.64+0x8] ;  /* 0x0000083002007981 */ /* 0x000164000c1e1100 */
.L_x_58:
[----:B------:R-:W-:Y:S05]  /*8370*/  BSYNC B1 ;  /* 0x0000000000017941 */ /* 0x000fea0003800000 */
.L_x_57:
[----:B-----5:R-:W-:Y:S01]  /*8380*/  LOP3.LUT R0, R0, 0xff, RZ, 0xc0, !PT ;  /* 0x000000ff00007812 */ /* 0x020fe200078ec0ff */
[----:B------:R-:W-:Y:S01]  /*8390*/  BSSY B1, `(.L_x_59) ;  /* 0x000000b000017945 */ /* 0x000fe20003800000 */
[----:B------:R-:W-:Y:S02]  /*83a0*/  ISETP.LT.OR P6, PT, R41, 0xa, !P1 ;  /* 0x0000000a2900780c */ /* 0x000fe40004fc1670 */
[----:B------:R-:W-:-:S05]  /*83b0*/  F2FP.F16.E4M3.UNPACK_B R0, R0 ;  /* 0x00000000ff00723e */ /* 0x000fca00020006ff */
[----:B------:R-:W-:-:S05]  /*83c0*/  HADD2.F32 R0, -RZ, R0.H0_H0 ;  /* 0x20000000ff007230 */ /* 0x000fca0000004100 */
[----:B------:R-:W-:-:S04]  /*83d0*/  FMUL R0, R0, UR40 ;  /* 0x0000002800007c20 */ /* 0x000fc80008400000 */
[----:B------:R-:W-:-:S05]  /*83e0*/  FFMA R0, R13, UR41, R0 ;  /* 0x000000290d007c23 */ /* 0x000fca0008000000 */
[----:B0-----:R-:W-:Y:S02]  /*83f0*/  F2FP.SATFINITE.E4M3.F32.PACK_AB_MERGE_C R7, RZ, R0, RZ ;  /* 0x00000000ff07723e */ /* 0x001fe400048070ff */
[----:B------:R-:W-:-:S03]  /*8400*/  PRMT R0, RZ, 0x7610, R0 ;  /* 0x00007610ff007816 */ /* 0x000fc60000000000 */
[----:B------:R0:W-:Y:S01]  /*8410*/  @!P5 STG.E.U8 desc[UR48][R28.64+0x8], R7 ;  /* 0x000008071c00d986 */ /* 0x0001e2000c101130 */
[----:B------:R-:W-:Y:S05]  /*8420*/  @P6 BRA `(.L_x_60) ;  /* 0x0000000000046947 */ /* 0x000fea0003800000 */
[----:B------:R0:W5:Y:S02]  /*8430*/  LDG.E.U8 R0, desc[UR48][R2.64+0x9] ;  /* 0x0000093002007981 */ /* 0x000164000c1e1100 */
.L_x_60:
[----:B------:R-:W-:Y:S05]  /*8440*/  BSYNC B1 ;  /* 0x0000000000017941 */ /* 0x000fea0003800000 */
.L_x_59:
        /* <DEDUP_REMOVED lines=12> */
.L_x_62:
[----:B------:R-:W-:Y:S05]  /*8510*/  BSYNC B1 ;  /* 0x0000000000017941 */ /* 0x000fea0003800000 */
.L_x_61:
        /* <DEDUP_REMOVED lines=12> */
.L_x_64:
[----:B------:R-:W-:Y:S05]  /*85e0*/  BSYNC B1 ;  /* 0x0000000000017941 */ /* 0x000fea0003800000 */
.L_x_63:
        /* <DEDUP_REMOVED lines=12> */
.L_x_66:
[----:B------:R-:W-:Y:S05]  /*86b0*/  BSYNC B1 ;  /* 0x0000000000017941 */ /* 0x000fea0003800000 */
.L_x_65:
        /* <DEDUP_REMOVED lines=12> */
.L_x_68:
[----:B------:R-:W-:Y:S05]  /*8780*/  BSYNC B1 ;  /* 0x0000000000017941 */ /* 0x000fea0003800000 */
.L_x_67:
        /* <DEDUP_REMOVED lines=12> */
.L_x_70:
[----:B------:R-:W-:Y:S05]  /*8850*/  BSYNC B1 ;  /* 0x0000000000017941 */ /* 0x000fea0003800000 */
.L_x_69:
        /* <DEDUP_REMOVED lines=12> */
.L_x_72:
[----:B------:R-:W-:Y:S05]  /*8920*/  BSYNC B1 ;  /* 0x0000000000017941 */ /* 0x000fea0003800000 */
.L_x_71:
        /* <DEDUP_REMOVED lines=12> */
.L_x_74:
[----:B------:R-:W-:Y:S05]  /*89f0*/  BSYNC B1 ;  /* 0x0000000000017941 */ /* 0x000fea0003800000 */
.L_x_73:
        /* <DEDUP_REMOVED lines=12> */
.L_x_76:
[----:B------:R-:W-:Y:S05]  /*8ac0*/  BSYNC B1 ;  /* 0x0000000000017941 */ /* 0x000fea0003800000 */
.L_x_75:
        /* <DEDUP_REMOVED lines=12> */
.L_x_78:
[----:B------:R-:W-:Y:S05]  /*8b90*/  BSYNC B1 ;  /* 0x0000000000017941 */ /* 0x000fea0003800000 */
.L_x_77:
        /* <DEDUP_REMOVED lines=12> */
.L_x_80:
[----:B------:R-:W-:Y:S05]  /*8c60*/  BSYNC B1 ;  /* 0x0000000000017941 */ /* 0x000fea0003800000 */
.L_x_79:
        /* <DEDUP_REMOVED lines=12> */
.L_x_82:
[----:B------:R-:W-:Y:S05]  /*8d30*/  BSYNC B1 ;  /* 0x0000000000017941 */ /* 0x000fea0003800000 */
.L_x_81:
        /* <DEDUP_REMOVED lines=12> */
.L_x_84:
[----:B------:R-:W-:Y:S05]  /*8e00*/  BSYNC B1 ;  /* 0x0000000000017941 */ /* 0x000fea0003800000 */
.L_x_83:
        /* <DEDUP_REMOVED lines=12> */
.L_x_86:
[----:B------:R-:W-:Y:S05]  /*8ed0*/  BSYNC B1 ;  /* 0x0000000000017941 */ /* 0x000fea0003800000 */
.L_x_85:
        /* <DEDUP_REMOVED lines=12> */
.L_x_88:
[----:B------:R-:W-:Y:S05]  /*8fa0*/  BSYNC B1 ;  /* 0x0000000000017941 */ /* 0x000fea0003800000 */
.L_x_87:
        /* <DEDUP_REMOVED lines=12> */
.L_x_90:
[----:B------:R-:W-:Y:S05]  /*9070*/  BSYNC B1 ;  /* 0x0000000000017941 */ /* 0x000fea0003800000 */
.L_x_89:
        /* <DEDUP_REMOVED lines=12> */
.L_x_92:
[----:B------:R-:W-:Y:S05]  /*9140*/  BSYNC B1 ;  /* 0x0000000000017941 */ /* 0x000fea0003800000 */
.L_x_91:
        /* <DEDUP_REMOVED lines=12> */
.L_x_94:
[----:B------:R-:W-:Y:S05]  /*9210*/  BSYNC B1 ;  /* 0x0000000000017941 */ /* 0x000fea0003800000 */
.L_x_93:
        /* <DEDUP_REMOVED lines=12> */
.L_x_96:
[----:B------:R-:W-:Y:S05]  /*92e0*/  BSYNC B1 ;  /* 0x0000000000017941 */ /* 0x000fea0003800000 */
.L_x_95:
        /* <DEDUP_REMOVED lines=12> */
.L_x_98:
[----:B------:R-:W-:Y:S05]  /*93b0*/  BSYNC B1 ;  /* 0x0000000000017941 */ /* 0x000fea0003800000 */
.L_x_97:
        /* <DEDUP_REMOVED lines=12> */
.L_x_100:
[----:B------:R-:W-:Y:S05]  /*9480*/  BSYNC B1 ;  /* 0x0000000000017941 */ /* 0x000fea0003800000 */
.L_x_99:
        /* <DEDUP_REMOVED lines=12> */
.L_x_102:
[----:B------:R-:W-:Y:S05]  /*9550*/  BSYNC B1 ;  /* 0x0000000000017941 */ /* 0x000fea0003800000 */
.L_x_101:
        /* <DEDUP_REMOVED lines=12> */
.L_x_104:
[----:B------:R-:W-:Y:S05]  /*9620*/  BSYNC B1 ;  /* 0x0000000000017941 */ /* 0x000fea0003800000 */
.L_x_103:
        /* <DEDUP_REMOVED lines=12> */
.L_x_106:
[----:B------:R-:W-:Y:S05]  /*96f0*/  BSYNC B1 ;  /* 0x0000000000017941 */ /* 0x000fea0003800000 */
.L_x_105:
        /* <DEDUP_REMOVED lines=12> */
.L_x_108:
[----:B------:R-:W-:Y:S05]  /*97c0*/  BSYNC B1 ;  /* 0x0000000000017941 */ /* 0x000fea0003800000 */
.L_x_107:
        /* <DEDUP_REMOVED lines=12> */
.L_x_110:
[----:B------:R-:W-:Y:S05]  /*9890*/  BSYNC B1 ;  /* 0x0000000000017941 */ /* 0x000fea0003800000 */
.L_x_109:
        /* <DEDUP_REMOVED lines=12> */
.L_x_112:
[----:B------:R-:W-:Y:S05]  /*9960*/  BSYNC B1 ;  /* 0x0000000000017941 */ /* 0x000fea0003800000 */
.L_x_111:
        /* <DEDUP_REMOVED lines=12> */
.L_x_114:
[----:B------:R-:W-:Y:S05]  /*9a30*/  BSYNC B1 ;  /* 0x0000000000017941 */ /* 0x000fea0003800000 */
.L_x_113:
        /* <DEDUP_REMOVED lines=12> */
.L_x_116:
[----:B------:R-:W-:Y:S05]  /*9b00*/  BSYNC B1 ;  /* 0x0000000000017941 */ /* 0x000fea0003800000 */
.L_x_115:
        /* <DEDUP_REMOVED lines=12> */
.L_x_118:
[----:B------:R-:W-:Y:S05]  /*9bd0*/  BSYNC B1 ;  /* 0x0000000000017941 */ /* 0x000fea0003800000 */
.L_x_117:
        /* <DEDUP_REMOVED lines=12> */
.L_x_120:
[----:B------:R-:W-:Y:S05]  /*9ca0*/  BSYNC B1 ;  /* 0x0000000000017941 */ /* 0x000fea0003800000 */
.L_x_119:
        /* <DEDUP_REMOVED lines=12> */
.L_x_122:
[----:B------:R-:W-:Y:S05]  /*9d70*/  BSYNC B1 ;  /* 0x0000000000017941 */ /* 0x000fea0003800000 */
.L_x_121:
        /* <DEDUP_REMOVED lines=12> */
.L_x_124:
[----:B------:R-:W-:Y:S05]  /*9e40*/  BSYNC B1 ;  /* 0x0000000000017941 */ /* 0x000fea0003800000 */
.L_x_123:
        /* <DEDUP_REMOVED lines=12> */
.L_x_126:
[----:B------:R-:W-:Y:S05]  /*9f10*/  BSYNC B1 ;  /* 0x0000000000017941 */ /* 0x000fea0003800000 */
.L_x_125:
        /* <DEDUP_REMOVED lines=12> */
.L_x_128:
[----:B------:R-:W-:Y:S05]  /*9fe0*/  BSYNC B1 ;  /* 0x0000000000017941 */ /* 0x000fea0003800000 */
.L_x_127:
        /* <DEDUP_REMOVED lines=12> */
.L_x_130:
[----:B------:R-:W-:Y:S05]  /*a0b0*/  BSYNC B1 ;  /* 0x0000000000017941 */ /* 0x000fea0003800000 */
.L_x_129:
        /* <DEDUP_REMOVED lines=12> */
.L_x_132:
[----:B------:R-:W-:Y:S05]  /*a180*/  BSYNC B1 ;  /* 0x0000000000017941 */ /* 0x000fea0003800000 */
.L_x_131:
        /* <DEDUP_REMOVED lines=12> */
.L_x_134:
[----:B------:R-:W-:Y:S05]  /*a250*/  BSYNC B1 ;  /* 0x0000000000017941 */ /* 0x000fea0003800000 */
.L_x_133:
        /* <DEDUP_REMOVED lines=12> */
.L_x_136:
[----:B------:R-:W-:Y:S05]  /*a320*/  BSYNC B1 ;  /* 0x0000000000017941 */ /* 0x000fea0003800000 */
.L_x_135:
        /* <DEDUP_REMOVED lines=12> */
.L_x_138:
[----:B------:R-:W-:Y:S05]  /*a3f0*/  BSYNC B1 ;  /* 0x0000000000017941 */ /* 0x000fea0003800000 */
.L_x_137:
        /* <DEDUP_REMOVED lines=12> */
.L_x_140:
[----:B------:R-:W-:Y:S05]  /*a4c0*/  BSYNC B1 ;  /* 0x0000000000017941 */ /* 0x000fea0003800000 */
.L_x_139:
        /* <DEDUP_REMOVED lines=12> */
.L_x_142:
[----:B------:R-:W-:Y:S05]  /*a590*/  BSYNC B1 ;  /* 0x0000000000017941 */ /* 0x000fea0003800000 */
.L_x_141:
        /* <DEDUP_REMOVED lines=12> */
.L_x_144:
[----:B------:R-:W-:Y:S05]  /*a660*/  BSYNC B1 ;  /* 0x0000000000017941 */ /* 0x000fea0003800000 */
.L_x_143:
        /* <DEDUP_REMOVED lines=12> */
.L_x_146:
[----:B------:R-:W-:Y:S05]  /*a730*/  BSYNC B1 ;  /* 0x0000000000017941 */ /* 0x000fea0003800000 */
.L_x_145:
        /* <DEDUP_REMOVED lines=12> */
.L_x_148:
[----:B------:R-:W-:Y:S05]  /*a800*/  BSYNC B1 ;  /* 0x0000000000017941 */ /* 0x000fea0003800000 */
.L_x_147:
        /* <DEDUP_REMOVED lines=12> */
.L_x_150:
[----:B------:R-:W-:Y:S05]  /*a8d0*/  BSYNC B1 ;  /* 0x0000000000017941 */ /* 0x000fea0003800000 */
.L_x_149:
        /* <DEDUP_REMOVED lines=12> */
.L_x_152:
[----:B------:R-:W-:Y:S05]  /*a9a0*/  BSYNC B1 ;  /* 0x0000000000017941 */ /* 0x000fea0003800000 */
.L_x_151:
        /* <DEDUP_REMOVED lines=12> */
.L_x_154:
[----:B------:R-:W-:Y:S05]  /*aa70*/  BSYNC B1 ;  /* 0x0000000000017941 */ /* 0x000fea0003800000 */
.L_x_153:
        /* <DEDUP_REMOVED lines=12> */
.L_x_156:
[----:B------:R-:W-:Y:S05]  /*ab40*/  BSYNC B1 ;  /* 0x0000000000017941 */ /* 0x000fea0003800000 */
.L_x_155:
        /* <DEDUP_REMOVED lines=12> */
.L_x_158:
[----:B------:R-:W-:Y:S05]  /*ac10*/  BSYNC B1 ;  /* 0x0000000000017941 */ /* 0x000fea0003800000 */
.L_x_157:
        /* <DEDUP_REMOVED lines=12> */
.L_x_160:
[----:B------:R-:W-:Y:S05]  /*ace0*/  BSYNC B1 ;  /* 0x0000000000017941 */ /* 0x000fea0003800000 */
.L_x_159:
        /* <DEDUP_REMOVED lines=12> */
.L_x_162:
[----:B------:R-:W-:Y:S05]  /*adb0*/  BSYNC B1 ;  /* 0x0000000000017941 */ /* 0x000fea0003800000 */
.L_x_161:
        /* <DEDUP_REMOVED lines=12> */
.L_x_164:
[----:B------:R-:W-:Y:S05]  /*ae80*/  BSYNC B1 ;  /* 0x0000000000017941 */ /* 0x000fea0003800000 */
.L_x_163:
        /* <DEDUP_REMOVED lines=12> */
.L_x_166:
[----:B------:R-:W-:Y:S05]  /*af50*/  BSYNC B1 ;  /* 0x0000000000017941 */ /* 0x000fea0003800000 */
.L_x_165:
        /* <DEDUP_REMOVED lines=12> */
.L_x_168:
[----:B------:R-:W-:Y:S05]  /*b020*/  BSYNC B1 ;  /* 0x0000000000017941 */ /* 0x000fea0003800000 */
.L_x_167:
        /* <DEDUP_REMOVED lines=12> */
.L_x_170:
[----:B------:R-:W-:Y:S05]  /*b0f0*/  BSYNC B1 ;  /* 0x0000000000017941 */ /* 0x000fea0003800000 */
.L_x_169:
        /* <DEDUP_REMOVED lines=12> */
.L_x_172:
[----:B------:R-:W-:Y:S05]  /*b1c0*/  BSYNC B1 ;  /* 0x0000000000017941 */ /* 0x000fea0003800000 */
.L_x_171:
        /* <DEDUP_REMOVED lines=12> */
.L_x_174:
[----:B------:R-:W-:Y:S05]  /*b290*/  BSYNC B1 ;  /* 0x0000000000017941 */ /* 0x000fea0003800000 */
.L_x_173:
        /* <DEDUP_REMOVED lines=12> */
.L_x_176:
[----:B------:R-:W-:Y:S05]  /*b360*/  BSYNC B1 ;  /* 0x0000000000017941 */ /* 0x000fea0003800000 */
.L_x_175:
        /* <DEDUP_REMOVED lines=12> */
.L_x_178:
[----:B------:R-:W-:Y:S05]  /*b430*/  BSYNC B1 ;  /* 0x0000000000017941 */ /* 0x000fea0003800000 */
.L_x_177:
        /* <DEDUP_REMOVED lines=12> */
.L_x_180:
[----:B------:R-:W-:Y:S05]  /*b500*/  BSYNC B1 ;  /* 0x0000000000017941 */ /* 0x000fea0003800000 */
.L_x_179:
        /* <DEDUP_REMOVED lines=12> */
.L_x_182:
[----:B------:R-:W-:Y:S05]  /*b5d0*/  BSYNC B1 ;  /* 0x0000000000017941 */ /* 0x000fea0003800000 */
.L_x_181:
        /* <DEDUP_REMOVED lines=12> */
.L_x_184:
[----:B------:R-:W-:Y:S05]  /*b6a0*/  BSYNC B1 ;  /* 0x0000000000017941 */ /* 0x000fea0003800000 */
.L_x_183:
        /* <DEDUP_REMOVED lines=12> */
.L_x_186:
[----:B------:R-:W-:Y:S05]  /*b770*/  BSYNC B1 ;  /* 0x0000000000017941 */ /* 0x000fea0003800000 */
.L_x_185:
        /* <DEDUP_REMOVED lines=12> */
.L_x_188:
[----:B------:R-:W-:Y:S05]  /*b840*/  BSYNC B1 ;  /* 0x0000000000017941 */ /* 0x000fea0003800000 */
.L_x_187:
        /* <DEDUP_REMOVED lines=12> */
.L_x_190:
[----:B------:R-:W-:Y:S05]  /*b910*/  BSYNC B1 ;  /* 0x0000000000017941 */ /* 0x000fea0003800000 */
.L_x_189:
        /* <DEDUP_REMOVED lines=12> */
.L_x_192:
[----:B------:R-:W-:Y:S05]  /*b9e0*/  BSYNC B1 ;  /* 0x0000000000017941 */ /* 0x000fea0003800000 */
.L_x_191:
        /* <DEDUP_REMOVED lines=12> */
.L_x_194:
[----:B------:R-:W-:Y:S05]  /*bab0*/  BSYNC B1 ;  /* 0x0000000000017941 */ /* 0x000fea0003800000 */
.L_x_193:
        /* <DEDUP_REMOVED lines=12> */
.L_x_196:
[----:B------:R-:W-:Y:S05]  /*bb80*/  BSYNC B1 ;  /* 0x0000000000017941 */ /* 0x000fea0003800000 */
.L_x_195:
        /* <DEDUP_REMOVED lines=12> */
.L_x_198:
[----:B------:R-:W-:Y:S05]  /*bc50*/  BSYNC B1 ;  /* 0x0000000000017941 */ /* 0x000fea0003800000 */
.L_x_197:
        /* <DEDUP_REMOVED lines=12> */
.L_x_200:
[----:B------:R-:W-:Y:S05]  /*bd20*/  BSYNC B1 ;  /* 0x0000000000017941 */ /* 0x000fea0003800000 */
.L_x_199:
        /* <DEDUP_REMOVED lines=12> */
.L_x_202:
[----:B------:R-:W-:Y:S05]  /*bdf0*/  BSYNC B1 ;  /* 0x0000000000017941 */ /* 0x000fea0003800000 */
.L_x_201:
        /* <DEDUP_REMOVED lines=12> */
.L_x_204:
[----:B------:R-:W-:Y:S05]  /*bec0*/  BSYNC B1 ;  /* 0x0000000000017941 */ /* 0x000fea0003800000 */
.L_x_203:
        /* <DEDUP_REMOVED lines=12> */
.L_x_206:
[----:B------:R-:W-:Y:S05]  /*bf90*/  BSYNC B1 ;  /* 0x0000000000017941 */ /* 0x000fea0003800000 */
.L_x_205:
        /* <DEDUP_REMOVED lines=12> */
.L_x_208:
[----:B------:R-:W-:Y:S05]  /*c060*/  BSYNC B1 ;  /* 0x0000000000017941 */ /* 0x000fea0003800000 */
.L_x_207:
        /* <DEDUP_REMOVED lines=12> */
.L_x_210:
[----:B------:R-:W-:Y:S05]  /*c130*/  BSYNC B1 ;  /* 0x0000000000017941 */ /* 0x000fea0003800000 */
.L_x_209:
        /* <DEDUP_REMOVED lines=12> */
.L_x_212:
[----:B------:R-:W-:Y:S05]  /*c200*/  BSYNC B1 ;  /* 0x0000000000017941 */ /* 0x000fea0003800000 */
.L_x_211:
        /* <DEDUP_REMOVED lines=12> */
.L_x_214:
[----:B------:R-:W-:Y:S05]  /*c2d0*/  BSYNC B1 ;  /* 0x0000000000017941 */ /* 0x000fea0003800000 */
.L_x_213:
        /* <DEDUP_REMOVED lines=12> */
.L_x_216:
[----:B------:R-:W-:Y:S05]  /*c3a0*/  BSYNC B1 ;  /* 0x0000000000017941 */ /* 0x000fea0003800000 */
.L_x_215:
        /* <DEDUP_REMOVED lines=12> */
.L_x_218:
[----:B------:R-:W-:Y:S05]  /*c470*/  BSYNC B1 ;  /* 0x0000000000017941 */ /* 0x000fea0003800000 */
.L_x_217:
        /* <DEDUP_REMOVED lines=12> */
.L_x_220:
[----:B------:R-:W-:Y:S05]  /*c540*/  BSYNC B1 ;  /* 0x0000000000017941 */ /* 0x000fea0003800000 */
.L_x_219:
        /* <DEDUP_REMOVED lines=12> */
.L_x_222:
[----:B------:R-:W-:Y:S05]  /*c610*/  BSYNC B1 ;  /* 0x0000000000017941 */ /* 0x000fea0003800000 */
.L_x_221:
        /* <DEDUP_REMOVED lines=12> */
.L_x_224:
[----:B------:R-:W-:Y:S05]  /*c6e0*/  BSYNC B1 ;  /* 0x0000000000017941 */ /* 0x000fea0003800000 */
.L_x_223:
        /* <DEDUP_REMOVED lines=12> */
.L_x_226:
[----:B------:R-:W-:Y:S05]  /*c7b0*/  BSYNC B1 ;  /* 0x0000000000017941 */ /* 0x000fea0003800000 */
.L_x_225:
        /* <DEDUP_REMOVED lines=12> */
.L_x_228:
[----:B------:R-:W-:Y:S05]  /*c880*/  BSYNC B1 ;  /* 0x0000000000017941 */ /* 0x000fea0003800000 */
.L_x_227:
        /* <DEDUP_REMOVED lines=12> */
.L_x_230:
[----:B------:R-:W-:Y:S05]  /*c950*/  BSYNC B1 ;  /* 0x0000000000017941 */ /* 0x000fea0003800000 */
.L_x_229:
        /* <DEDUP_REMOVED lines=12> */
.L_x_232:
[----:B------:R-:W-:Y:S05]  /*ca20*/  BSYNC B1 ;  /* 0x0000000000017941 */ /* 0x000fea0003800000 */
.L_x_231:
        /* <DEDUP_REMOVED lines=12> */
.L_x_234:
[----:B------:R-:W-:Y:S05]  /*caf0*/  BSYNC B1 ;  /* 0x0000000000017941 */ /* 0x000fea0003800000 */
.L_x_233:
        /* <DEDUP_REMOVED lines=12> */
.L_x_236:
[----:B------:R-:W-:Y:S05]  /*cbc0*/  BSYNC B1 ;  /* 0x0000000000017941 */ /* 0x000fea0003800000 */
.L_x_235:
        /* <DEDUP_REMOVED lines=12> */
.L_x_238:
[----:B------:R-:W-:Y:S05]  /*cc90*/  BSYNC B1 ;  /* 0x0000000000017941 */ /* 0x000fea0003800000 */
.L_x_237:
        /* <DEDUP_REMOVED lines=12> */
.L_x_240:
[----:B------:R-:W-:Y:S05]  /*cd60*/  BSYNC B1 ;  /* 0x0000000000017941 */ /* 0x000fea0003800000 */
.L_x_239:
        /* <DEDUP_REMOVED lines=12> */
.L_x_242:
[----:B------:R-:W-:Y:S05]  /*ce30*/  BSYNC B1 ;  /* 0x0000000000017941 */ /* 0x000fea0003800000 */
.L_x_241:
        /* <DEDUP_REMOVED lines=12> */
.L_x_244:
[----:B------:R-:W-:Y:S05]  /*cf00*/  BSYNC B1 ;  /* 0x0000000000017941 */ /* 0x000fea0003800000 */
.L_x_243:
        /* <DEDUP_REMOVED lines=12> */
.L_x_246:
[----:B------:R-:W-:Y:S05]  /*cfd0*/  BSYNC B1 ;  /* 0x0000000000017941 */ /* 0x000fea0003800000 */
.L_x_245:
        /* <DEDUP_REMOVED lines=12> */
.L_x_248:
[----:B------:R-:W-:Y:S05]  /*d0a0*/  BSYNC B1 ;  /* 0x0000000000017941 */ /* 0x000fea0003800000 */
.L_x_247:
        /* <DEDUP_REMOVED lines=12> */
.L_x_250:
[----:B------:R-:W-:Y:S05]  /*d170*/  BSYNC B1 ;  /* 0x0000000000017941 */ /* 0x000fea0003800000 */
.L_x_249:
        /* <DEDUP_REMOVED lines=12> */
.L_x_252:
[----:B------:R-:W-:Y:S05]  /*d240*/  BSYNC B1 ;  /* 0x0000000000017941 */ /* 0x000fea0003800000 */
.L_x_251:
        /* <DEDUP_REMOVED lines=12> */
.L_x_254:
[----:B------:R-:W-:Y:S05]  /*d310*/  BSYNC B1 ;  /* 0x0000000000017941 */ /* 0x000fea0003800000 */
.L_x_253:
        /* <DEDUP_REMOVED lines=12> */
.L_x_256:
[----:B------:R-:W-:Y:S05]  /*d3e0*/  BSYNC B1 ;  /* 0x0000000000017941 */ /* 0x000fea0003800000 */
.L_x_255:
[----:B------:R-:W-:Y:S05]  /*d3f0*/  @P0 BRA `(.L_x_257) ;  /* 0x0000001c00300947 */ /* 0x000fea0003800000 */
[----:B-----5:R-:W-:-:S04]  /*d400*/  LOP3.LUT R0, R0, 0xff, RZ, 0xc0, !PT ;  /* 0x000000ff00007812 */ /* 0x020fc800078ec0ff */
[----:B------:R-:W-:-:S05]  /*d410*/  F2FP.F16.E4M3.UNPACK_B R0, R0 ;  /* 0x00000000ff00723e */ /* 0x000fca00020006ff */
[----:B------:R-:W-:-:S05]  /*d420*/  HADD2.F32 R0, -RZ, R0.H0_H0 ;  /* 0x20000000ff007230 */ /* 0x000fca0000004100 */
[----:B0-----:R-:W-:-:S04]  /*d430*/  FMUL R3, R0, UR40 ;  /* 0x0000002800037c20 */ /* 0x001fc80008400000 */
[----:B------:R-:W-:-:S05]  /*d440*/  FFMA R3, R224, UR41, R3 ;  /* 0x00000029e0037c23 */ /* 0x000fca0008000003 */
[----:B------:R-:W-:-:S05]  /*d450*/  F2FP.SATFINITE.E4M3.F32.PACK_AB_MERGE_C R3, RZ, R3, RZ ;  /* 0x00000003ff03723e */ /* 0x000fca00048070ff */
[----:B------:R0:W-:Y:S01]  /*d460*/  STG.E.U8 desc[UR48][R30.64+0x69], R3 ;  /* 0x000069031e007986 */ /* 0x0001e2000c101130 */
[----:B------:R-:W-:Y:S05]  /*d470*/  BRA `(.L_x_257) ;  /* 0x0000001c00107947 */ /* 0x000fea0003800000 */
.L_x_32:
[----:B------:R-:W-:Y:S01]  /*d480*/  ISETP.GE.AND P3, PT, R42, 0x1, PT ;  /* 0x000000012a00780c */ /* 0x000fe20003f66270 */
[----:B------:R-:W-:Y:S01]  /*d490*/  FMUL R0, R0, UR41 ;  /* 0x0000002900007c20 */ /* 0x000fe20008400000 */
[----:B------:R-:W-:Y:S01]  /*d4a0*/  FMUL R2, R2, UR41 ;  /* 0x0000002902027c20 */ /* 0x000fe20008400000 */
[----:B------:R-:W-:Y:S01]  /*d4b0*/  ISETP.GE.AND P2, PT, R42, 0x9, PT ;  /* 0x000000092a00780c */ /* 0x000fe20003f46270 */
[----:B------:R-:W-:Y:S01]  /*d4c0*/  FMUL R3, R3, UR41 ;  /* 0x0000002903037c20 */ /* 0x000fe20008400000 */
[C---:B------:R-:W-:Y:S01]  /*d4d0*/  ISETP.LT.OR P0, PT, R41.reuse, 0x1, !P3 ;  /* 0x000000012900780c */ /* 0x040fe20005f01670 */
[----:B------:R-:W-:Y:S01]  /*d4e0*/  FMUL R4, R4, UR41 ;  /* 0x0000002904047c20 */ /* 0x000fe20008400000 */
[----:B------:R-:W-:Y:S01]  /*d4f0*/  ISETP.LT.OR P6, PT, R41, 0x2, !P3 ;  /* 0x000000022900780c */ /* 0x000fe20005fc1670 */
[----:B------:R-:W-:Y:S01]  /*d500*/  FMUL R5, R5, UR41 ;  /* 0x0000002905057c20 */ /* 0x000fe20008400000 */
[----:B------:R-:W-:Y:S01]  /*d510*/  F2FP.SATFINITE.E4M3.F32.PACK_AB_MERGE_C R33, RZ, R0, RZ ;  /* 0x00000000ff21723e */ /* 0x000fe200048070ff */
[----:B------:R-:W-:Y:S01]  /*d520*/  FMUL R6, R6, UR41 ;  /* 0x0000002906067c20 */ /* 0x000fe20008400000 */
[----:B------:R-:W-:Y:S01]  /*d530*/  F2FP.SATFINITE.E4M3.F32.PACK_AB_MERGE_C R35, RZ, R2, RZ ;  /* 0x00000002ff23723e */ /* 0x000fe200048070ff */
[----:B------:R-:W-:Y:S01]  /*d540*/  FMUL R7, R7, UR41 ;  /* 0x0000002907077c20 */ /* 0x000fe20008400000 */
[C---:B------:R-:W-:Y:S01]  /*d550*/  ISETP.LT.OR P1, PT, R41.reuse, 0x2, !P2 ;  /* 0x000000022900780c */ /* 0x040fe20005721670 */
[----:B------:R-:W-:Y:S01]  /*d560*/  FMUL R8, R8, UR41 ;  /* 0x0000002908087c20 */ /* 0x000fe20008400000 */
[----:B------:R-:W-:Y:S01]  /*d570*/  ISETP.LT.OR P5, PT, R41, 0x9, !P3 ;  /* 0x000000092900780c */ /* 0x000fe20005fa1670 */
[----:B------:R-:W-:Y:S01]  /*d580*/  FMUL R9, R9, UR41 ;  /* 0x0000002909097c20 */ /* 0x000fe20008400000 */
[----:B------:R-:W-:Y:S01]  /*d590*/  F2FP.SATFINITE.E4M3.F32.PACK_AB_MERGE_C R3, RZ, R3, RZ ;  /* 0x00000003ff03723e */ /* 0x000fe200048070ff */
[----:B------:R0:W-:Y:S01]  /*d5a0*/  @!P0 STG.E.U8 desc[UR48][R24.64], R33 ;  /* 0x0000002118008986 */ /* 0x0001e2000c101130 */
[C---:B------:R-:W-:Y:S01]  /*d5b0*/  ISETP.LT.OR P0, PT, R41.reuse, 0x1, !P2 ;  /* 0x000000012900780c */ /* 0x040fe20005701670 */
[----:B------:R-:W-:Y:S01]  /*d5c0*/  FMUL R10, R10, UR41 ;  /* 0x000000290a0a7c20 */ /* 0x000fe20008400000 */
[----:B------:R-:W-:Y:S01]  /*d5d0*/  F2FP.SATFINITE.E4M3.F32.PACK_AB_MERGE_C R5, RZ, R5, RZ ;  /* 0x00000005ff05723e */ /* 0x000fe200048070ff */
[----:B------:R-:W-:Y:S01]  /*d5e0*/  @!P6 STG.E.U8 desc[UR48][R24.64+0x1], R35 ;  /* 0x000001231800e986 */ /* 0x000fe2000c101130 */
[----:B------:R-:W-:Y:S01]  /*d5f0*/  ISETP.LT.OR P6, PT, R41, 0xa, !P3 ;  /* 0x0000000a2900780c */ /* 0x000fe20005fc1670 */
[----:B------:R-:W-:Y:S01]  /*d600*/  FMUL R11, R11, UR41 ;  /* 0x000000290b0b7c20 */ /* 0x000fe20008400000 */
[----:B------:R-:W-:Y:S01]  /*d610*/  F2FP.SATFINITE.E4M3.F32.PACK_AB_MERGE_C R37, RZ, R6, RZ ;  /* 0x00000006ff25723e */ /* 0x000fe200048070ff */
[----:B------:R-:W-:Y:S01]  /*d620*/  FMUL R12, R12, UR41 ;  /* 0x000000290c0c7c20 */ /* 0x000fe20008400000 */
[----:B------:R-:W-:Y:S01]  /*d630*/  F2FP.SATFINITE.E4M3.F32.PACK_AB_MERGE_C R7, RZ, R7, RZ ;  /* 0x00000007ff07723e */ /* 0x000fe200048070ff */
[----:B------:R-:W-:Y:S01]  /*d640*/  FMUL R13, R13, UR41 ;  /* 0x000000290d0d7c20 */ /* 0x000fe20008400000 */
[----:B------:R-:W-:Y:S01]  /*d650*/  F2FP.SATFINITE.E4M3.F32.PACK_AB_MERGE_C R9, RZ, R9, RZ ;  /* 0x00000009ff09723e */ /* 0x000fe200048070ff */
[----:B------:R-:W-:Y:S01]  /*d660*/  FMUL R14, R14, UR41 ;  /* 0x000000290e0e7c20 */ /* 0x000fe20008400000 */
[----:B0-----:R-:W-:Y:S01]  /*d670*/  F2FP.SATFINITE.E4M3.F32.PACK_AB_MERGE_C R33, RZ, R4, RZ ;  /* 0x00000004ff21723e */ /* 0x001fe200048070ff */
[----:B------:R0:W-:Y:S01]  /*d680*/  @!P0 STG.E.U8 desc[UR48][R26.64], R3 ;  /* 0x000000031a008986 */ /* 0x0001e2000c101130 */
[----:B------:R-:W-:Y:S01]  /*d690*/  ISETP.LT.OR P0, PT, R41, 0x9, !P2 ;  /* 0x000000092900780c */ /* 0x000fe20005701670 */
[----:B------:R-:W-:Y:S01]  /*d6a0*/  FMUL R15, R15, UR41 ;  /* 0x000000290f0f7c20 */ /* 0x000fe20008400000 */
[----:B------:R-:W-:Y:S01]  /*d6b0*/  F2FP.SATFINITE.E4M3.F32.PACK_AB_MERGE_C R11, RZ, R11, RZ ;  /* 0x0000000bff0b723e */ /* 0x000fe200048070ff */
[----:B------:R-:W-:Y:S01]  /*d6c0*/  @!P1 STG.E.U8 desc[UR48][R26.64+0x1], R33 ;  /* 0x000001211a009986 */ /* 0x000fe2000c101130 */
[----:B------:R-:W-:Y:S01]  /*d6d0*/  ISETP.GE.AND P1, PT, R42, 0x81, PT ;  /* 0x000000812a00780c */ /* 0x000fe20003f26270 */
[----:B------:R-:W-:Y:S01]  /*d6e0*/  FMUL R16, R16, UR41 ;  /* 0x0000002910107c20 */ /* 0x000fe20008400000 */
[----:B------:R-:W-:Y:S01]  /*d6f0*/  F2FP.SATFINITE.E4M3.F32.PACK_AB_MERGE_C R13, RZ, R13, RZ ;  /* 0x0000000dff0d723e */ /* 0x000fe200048070ff */
[----:B------:R1:W-:Y:S01]  /*d700*/  @!P5 STG.E.U8 desc[UR48][R24.64+0x8], R5 ;  /* 0x000008051800d986 */ /* 0x0003e2000c101130 */
[----:B------:R-:W-:Y:S01]  /*d710*/  ISETP.LT.OR P5, PT, R41, 0xa, !P2 ;  /* 0x0000000a2900780c */ /* 0x000fe200057a1670 */
[----:B------:R-:W-:Y:S01]  /*d720*/  FMUL R17, R17, UR41 ;  /* 0x0000002911117c20 */ /* 0x000fe20008400000 */
[----:B------:R-:W-:Y:S01]  /*d730*/  F2FP.SATFINITE.E4M3.F32.PACK_AB_MERGE_C R15, RZ, R15, RZ ;  /* 0x0000000fff0f723e */ /* 0x000fe200048070ff */
[----:B------:R-:W-:Y:S01]  /*d740*/  @!P6 STG.E.U8 desc[UR48][R24.64+0x9], R37 ;  /* 0x000009251800e986 */ /* 0x000fe2000c101130 */
[----:B------:R-:W-:Y:S01]  /*d750*/  ISETP.LT.OR P6, PT, R41, 0x1, !P1 ;  /* 0x000000012900780c */ /* 0x000fe20004fc1670 */
[----:B------:R-:W-:Y:S01]  /*d760*/  FMUL R18, R18, UR41 ;  /* 0x0000002912127c20 */ /* 0x000fe20008400000 */
[----:B0-----:R-:W-:Y:S01]  /*d770*/  F2FP.SATFINITE.E4M3.F32.PACK_AB_MERGE_C R3, RZ, R8, RZ ;  /* 0x00000008ff03723e */ /* 0x001fe200048070ff */
[----:B------:R-:W-:Y:S01]  /*d780*/  @!P0 STG.E.U8 desc[UR48][R26.64+0x8], R7 ;  /* 0x000008071a008986 */ /* 0x000fe2000c101130 */
[----:B------:R-:W-:Y:S01]  /*d790*/  ISETP.GE.AND P0, PT, R42, 0x89, PT ;  /* 0x000000892a00780c */ /* 0x000fe20003f06270 */
[----:B------:R-:W-:Y:S01]  /*d7a0*/  FMUL R19, R19, UR41 ;  /* 0x0000002913137c20 */ /* 0x000fe20008400000 */
[----:B------:R-:W-:Y:S01]  /*d7b0*/  F2FP.SATFINITE.E4M3.F32.PACK_AB_MERGE_C R17, RZ, R17, RZ ;  /* 0x00000011ff11723e */ /* 0x000fe200048070ff */
[----:B------:R-:W-:Y:S01]  /*d7c0*/  FMUL R20, R20, UR41 ;  /* 0x0000002914147c20 */ /* 0x000fe20008400000 */
[----:B-1----:R-:W-:Y:S01]  /*d7d0*/  F2FP.SATFINITE.E4M3.F32.PACK_AB_MERGE_C R5, RZ, R10, RZ ;  /* 0x0000000aff05723e */ /* 0x002fe200048070ff */
[----:B------:R0:W-:Y:S01]  /*d7e0*/  @!P5 STG.E.U8 desc[UR48][R26.64+0x9], R3 ;  /* 0x000009031a00d986 */ /* 0x0001e2000c101130 */
[----:B------:R-:W-:Y:S01]  /*d7f0*/  ISETP.LT.OR P5, PT, R41, 0x2, !P1 ;  /* 0x000000022900780c */ /* 0x000fe20004fa1670 */
[----:B------:R-:W-:Y:S01]  /*d800*/  FMUL R21, R21, UR41 ;  /* 0x0000002915157c20 */ /* 0x000fe20008400000 */
[----:B------:R-:W-:Y:S01]  /*d810*/  F2FP.SATFINITE.E4M3.F32.PACK_AB_MERGE_C R19, RZ, R19, RZ ;  /* 0x00000013ff13723e */ /* 0x000fe200048070ff */
[----:B------:R-:W-:Y:S01]  /*d820*/  @!P6 STG.E.U8 desc[UR48][R28.64], R9 ;  /* 0x000000091c00e986 */ /* 0x000fe2000c101130 */
[----:B------:R-:W-:Y:S01]  /*d830*/  ISETP.LT.OR P6, PT, R41, 0x1, !P0 ;  /* 0x000000012900780c */ /* 0x000fe200047c1670 */
[----:B------:R-:W-:Y:S01]  /*d840*/  FMUL R22, R22, UR41 ;  /* 0x0000002916167c20 */ /* 0x000fe20008400000 */
[----:B------:R-:W-:Y:S01]  /*d850*/  F2FP.SATFINITE.E4M3.F32.PACK_AB_MERGE_C R21, RZ, R21, RZ ;  /* 0x00000015ff15723e */ /* 0x000fe200048070ff */
[----:B------:R-:W-:Y:S01]  /*d860*/  FMUL R23, R23, UR41 ;  /* 0x0000002917177c20 */ /* 0x000fe20008400000 */
[----:B------:R-:W-:Y:S01]  /*d870*/  FMUL R136, R136, UR41 ;  /* 0x0000002988887c20 */ /* 0x000fe20008400000 */
[----:B------:R-:W-:Y:S01]  /*d880*/  FMUL R137, R137, UR41 ;  /* 0x0000002989897c20 */ /* 0x000fe20008400000 */
[----:B------:R-:W-:Y:S01]  /*d890*/  FMUL R138, R138, UR41 ;  /* 0x000000298a8a7c20 */ /* 0x000fe20008400000 */
[----:B0-----:R-:W-:Y:S01]  /*d8a0*/  F2FP.SATFINITE.E4M3.F32.PACK_AB_MERGE_C R3, RZ, R12, RZ ;  /* 0x0000000cff03723e */ /* 0x001fe200048070ff */
[----:B------:R-:W-:Y:S01]  /*d8b0*/  FMUL R139, R139, UR41 ;  /* 0x000000298b8b7c20 */ /* 0x000fe20008400000 */
        /* <DEDUP_REMOVED lines=185> */
[----:B------:R-:W-:Y:S01]  /*e450*/  FMUL R218, R218, UR41 ;  /* 0x00000029dada7c20 */ /* 0x000fe20008400000 */
[----:B------:R-:W-:Y:S01]  /*e460*/  @!P6 STG.E.U8 desc[UR48][R24.64+0x28], R149 ;  /* 0x000028951800e986 */ /* 0x000fe2000c101130 */
[----:B------:R-:W-:Y:S01]  /*e470*/  ISETP.LT.OR P6, PT, R41, 0x29, !P2 ;  /* 0x000000292900780c */ /* 0x000fe200057c1670 */
[----:B------:R-:W-:Y:S01]  /*e480*/  FMUL R219, R219, UR41 ;  /* 0x00000029dbdb7c20 */ /* 0x000fe20008400000 */
[----:B------:R-:W-:Y:S01]  /*e490*/  F2FP.SATFINITE.E4M3.F32.PACK_AB_MERGE_C R215, RZ, R215, RZ ;  /* 0x000000d7ffd7723e */ /* 0x000fe200048070ff */
[----:B------:R-:W-:Y:S01]  /*e4a0*/  FMUL R220, R220, UR41 ;  /* 0x00000029dcdc7c20 */ /* 0x000fe20008400000 */
[----:B------:R-:W-:Y:S01]  /*e4b0*/  F2FP.SATFINITE.E4M3.F32.PACK_AB_MERGE_C R217, RZ, R217, RZ ;  /* 0x000000d9ffd9723e */ /* 0x000fe200048070ff */
        /* <DEDUP_REMOVED lines=9> */
[----:B------:R-:W-:-:S02]  /*e550*/  ISETP.LT.OR P6, PT, R41, 0x21, !P1 ;  /* 0x000000212900780c */ /* 0x000fc40004fc1670 */
[----:B------:R-:W-:Y:S02]  /*e560*/  F2FP.SATFINITE.E4M3.F32.PACK_AB_MERGE_C R221, RZ, R221, RZ ;  /* 0x000000ddffdd723e */ /* 0x000fe400048070ff */
[----:B------:R-:W-:Y:S02]  /*e570*/  F2FP.SATFINITE.E4M3.F32.PACK_AB_MERGE_C R223, RZ, R223, RZ ;  /* 0x000000dfffdf723e */ /* 0x000fe400048070ff */
[----:B------:R-:W-:Y:S02]  /*e580*/  F2FP.SATFINITE.E4M3.F32.PACK_AB_MERGE_C R7, RZ, R224, RZ ;  /* 0x000000e0ff07723e */ /* 0x000fe400048070ff */
[----:B0-----:R-:W-:Y:S01]  /*e590*/  F2FP.SATFINITE.E4M3.F32.PACK_AB_MERGE_C R5, RZ, R154, RZ ;  /* 0x0000009aff05723e */ /* 0x001fe200048070ff */
[----:B------:R0:W-:Y:S01]  /*e5a0*/  @!P5 STG.E.U8 desc[UR48][R26.64+0x29], R3 ;  /* 0x000029031a00d986 */ /* 0x0001e2000c101130 */
[----:B------:R-:W-:-:S03]  /*e5b0*/  ISETP.LT.OR P5, PT, R41, 0x22, !P1 ;  /* 0x000000222900780c */ /* 0x000fc60004fa1670 */
[----:B------:R-:W-:Y:S01]  /*e5c0*/  @!P6 STG.E.U8 desc[UR48][R28.64+0x20], R153 ;  /* 0x000020991c00e986 */ /* 0x000fe2000c101130 */
[----:B------:R-:W-:Y:S02]  /*e5d0*/  ISETP.LT.OR P6, PT, R41, 0x21, !P0 ;  /* 0x000000212900780c */ /* 0x000fe400047c1670 */
[----:B0-----:R-:W-:-:S07]  /*e5e0*/  F2FP.SATFINITE.E4M3.F32.PACK_AB_MERGE_C R3, RZ, R156, RZ ;  /* 0x0000009cff03723e */ /* 0x001fce00048070ff */
        /* <DEDUP_REMOVED lines=143> */
[C---:B------:R-:W-:Y:S02]  /*eee0*/  ISETP.LT.OR P6, PT, R41.reuse, 0x69, !P3 ;  /* 0x000000692900780c */ /* 0x040fe40005fc1670 */
[----:B------:R-:W-:Y:S02]  /*eef0*/  ISETP.LT.OR P3, PT, R41, 0x6a, !P3 ;  /* 0x0000006a2900780c */ /* 0x000fe40005f61670 */
[----:B0-----:R-:W-:-:S05]  /*ef00*/  F2FP.SATFINITE.E4M3.F32.PACK_AB_MERGE_C R5, RZ, R214, RZ ;  /* 0x000000d6ff05723e */ /* 0x001fca00048070ff */
[----:B------:R0:W-:Y:S01]  /*ef10*/  @!P5 STG.E.U8 desc[UR48][R26.64+0x61], R3 ;  /* 0x000061031a00d986 */ /* 0x0001e2000c101130 */
[C---:B------:R-:W-:Y:S02]  /*ef20*/  ISETP.LT.OR P5, PT, R41.reuse, 0x69, !P2 ;  /* 0x000000692900780c */ /* 0x040fe400057a1670 */
[C---:B------:R-:W-:Y:S01]  /*ef30*/  ISETP.LT.OR P2, PT, R41.reuse, 0x6a, !P2 ;  /* 0x0000006a2900780c */ /* 0x040fe20005741670 */
[----:B------:R-:W-:Y:S01]  /*ef40*/  @!P6 STG.E.U8 desc[UR48][R24.64+0x68], R213 ;  /* 0x000068d51800e986 */ /* 0x000fe2000c101130 */
[----:B------:R-:W-:-:S03]  /*ef50*/  ISETP.LT.OR P6, PT, R41, 0x61, !P1 ;  /* 0x000000612900780c */ /* 0x000fc60004fc1670 */
[----:B------:R1:W-:Y:S01]  /*ef60*/  @!P3 STG.E.U8 desc[UR48][R24.64+0x69], R5 ;  /* 0x000069051800b986 */ /* 0x0003e2000c101130 */
[----:B------:R-:W-:Y:S02]  /*ef70*/  ISETP.LT.OR P3, PT, R41, 0x62, !P1 ;  /* 0x000000622900780c */ /* 0x000fe40004f61670 */
[----:B0-----:R-:W-:-:S03]  /*ef80*/  F2FP.SATFINITE.E4M3.F32.PACK_AB_MERGE_C R3, RZ, R216, RZ ;  /* 0x000000d8ff03723e */ /* 0x001fc600048070ff */
[----:B------:R-:W-:Y:S01]  /*ef90*/  @!P5 STG.E.U8 desc[UR48][R26.64+0x68], R215 ;  /* 0x000068d71a00d986 */ /* 0x000fe2000c101130 */
[----:B------:R-:W-:-:S03]  /*efa0*/  ISETP.LT.OR P5, PT, R41, 0x61, !P0 ;  /* 0x000000612900780c */ /* 0x000fc600047a1670 */
[----:B------:R0:W-:Y:S01]  /*efb0*/  @!P2 STG.E.U8 desc[UR48][R26.64+0x69], R3 ;  /* 0x000069031a00a986 */ /* 0x0001e2000c101130 */
[C---:B------:R-:W-:Y:S02]  /*efc0*/  ISETP.LT.OR P2, PT, R41.reuse, 0x69, !P1 ;  /* 0x000000692900780c */ /* 0x040fe40004f41670 */
[----:B-1----:R-:W-:Y:S01]  /*efd0*/  F2FP.SATFINITE.E4M3.F32.PACK_AB_MERGE_C R5, RZ, R218, RZ ;  /* 0x000000daff05723e */ /* 0x002fe200048070ff */
[----:B------:R-:W-:Y:S01]  /*efe0*/  @!P6 STG.E.U8 desc[UR48][R28.64+0x60], R217 ;  /* 0x000060d91c00e986 */ /* 0x000fe2000c101130 */
[C---:B------:R-:W-:Y:S02]  /*eff0*/  ISETP.LT.OR P6, PT, R41.reuse, 0x62, !P0 ;  /* 0x000000622900780c */ /* 0x040fe400047c1670 */
[C---:B------:R-:W-:Y:S01]  /*f000*/  ISETP.LT.OR P1, PT, R41.reuse, 0x6a, !P1 ;  /* 0x0000006a2900780c */ /* 0x040fe20004f21670 */
[----:B------:R1:W-:Y:S01]  /*f010*/  @!P3 STG.E.U8 desc[UR48][R28.64+0x61], R5 ;  /* 0x000061051c00b986 */ /* 0x0003e2000c101130 */
[C---:B------:R-:W-:Y:S02]  /*f020*/  ISETP.LT.OR P3, PT, R41.reuse, 0x69, !P0 ;  /* 0x000000692900780c */ /* 0x040fe40004761670 */
[----:B------:R-:W-:Y:S01]  /*f030*/  ISETP.LT.OR P0, PT, R41, 0x6a, !P0 ;  /* 0x0000006a2900780c */ /* 0x000fe20004701670 */
[----:B------:R2:W-:Y:S01]  /*f040*/  @!P5 STG.E.U8 desc[UR48][R30.64+0x60], R219 ;  /* 0x000060db1e00d986 */ /* 0x0005e2000c101130 */
[----:B0-----:R-:W-:-:S05]  /*f050*/  F2FP.SATFINITE.E4M3.F32.PACK_AB_MERGE_C R3, RZ, R220, RZ ;  /* 0x000000dcff03723e */ /* 0x001fca00048070ff */
[----:B------:R2:W-:Y:S01]  /*f060*/  @!P6 STG.E.U8 desc[UR48][R30.64+0x61], R3 ;  /* 0x000061031e00e986 */ /* 0x0005e2000c101130 */
[----:B-1----:R-:W-:-:S03]  /*f070*/  F2FP.SATFINITE.E4M3.F32.PACK_AB_MERGE_C R5, RZ, R222, RZ ;  /* 0x000000deff05723e */ /* 0x002fc600048070ff */
[----:B------:R2:W-:Y:S04]  /*f080*/  @!P2 STG.E.U8 desc[UR48][R28.64+0x68], R221 ;  /* 0x000068dd1c00a986 */ /* 0x0005e8000c101130 */
[----:B------:R2:W-:Y:S04]  /*f090*/  @!P1 STG.E.U8 desc[UR48][R28.64+0x69], R5 ;  /* 0x000069051c009986 */ /* 0x0005e8000c101130 */
[----:B------:R2:W-:Y:S04]  /*f0a0*/  @!P3 STG.E.U8 desc[UR48][R30.64+0x68], R223 ;  /* 0x000068df1e00b986 */ /* 0x0005e8000c101130 */
[----:B------:R2:W-:Y:S02]  /*f0b0*/  @!P0 STG.E.U8 desc[UR48][R30.64+0x69], R7 ;  /* 0x000069071e008986 */ /* 0x0005e4000c101130 */
.L_x_257:
[----:B------:R-:W-:Y:S05]  /*f0c0*/  BSYNC B0 ;  /* 0x0000000000007941 */ /* 0x000fea0003800000 */
.L_x_31:
[----:B0-2---:R-:W2:Y:S04]  /*f0d0*/  LDL.LU R3, [R1] ;  /* 0x0000000001037983 */ /* 0x005ea80000300800 */
[----:B------:R-:W2:Y:S01]  /*f0e0*/  LDL.LU R2, [R1+0x4] ;  /* 0x0000040001027983 */ /* 0x000ea20000300800 */
[----:B------:R-:W-:Y:S01]  /*f0f0*/  ULDC UR12, c[0x0][0xc] ;  /* 0x00000300000c7ab9 */ /* 0x000fe20000000800 */
[----:B------:R-:W-:Y:S01]  /*f100*/  ULDC UR13, c[0x0][0x10] ;  /* 0x00000400000d7ab9 */ /* 0x000fe20000000800 */
[----:B----4-:R-:W2:Y:S01]  /*f110*/  LDC R5, c[0x0][0x14] ;  /* 0x00000500ff057b82 */ /* 0x010ea20000000800 */
[----:B------:R-:W-:Y:S01]  /*f120*/  UIMAD.WIDE.U32 UR12, UR12, UR13, URZ ;  /* 0x0000000d0c0c72a5 */ /* 0x000fe2000f8e003f */
[----:B-----5:R-:W-:Y:S01]  /*f130*/  PRMT R0, RZ, 0x7610, R0 ;  /* 0x00007610ff007816 */ /* 0x020fe20000000000 */
[----:B------:R-:W-:-:S04]  /*f140*/  UMOV UR42, 0xffffffff ;  /* 0xffffffff002a7882 */ /* 0x000fc80000000000 */
[----:B--2---:R-:W-:-:S04]  /*f150*/  IMAD.WIDE.U32 R2, R5, UR12, R2 ;  /* 0x0000000c05027c25 */ /* 0x004fc8000f8e0002 */
[----:B------:R-:W-:Y:S01]  /*f160*/  IMAD R5, R5, UR13, RZ ;  /* 0x0000000d05057c24 */ /* 0x000fe2000f8e02ff */
[----:B------:R-:W-:Y:S01]  /*f170*/  ULDC.64 UR12, c[0x0][0x650] ;  /* 0x00019400000c7ab9 */ /* 0x000fe20000000a00 */
[----:B------:R-:W-:Y:S01]  /*f180*/  IMAD.MOV.U32 R19, RZ, RZ, R2 ;  /* 0x000000ffff137224 */ /* 0x000fe200078e0002 */
[----:B------:R-:W-:Y:S01]  /*f190*/  ISETP.GE.U32.AND P0, PT, R2, UR12, PT ;  /* 0x0000000c02007c0c */ /* 0x000fe2000bf06070 */
[----:B------:R-:W-:Y:S02]  /*f1a0*/  IMAD.IADD R22, R3, 0x1, R5 ;  /* 0x0000000103167824 */ /* 0x000fe400078e0205 */
[----:B------:R-:W-:-:S03]  /*f1b0*/  IMAD.MOV.U32 R2, RZ, RZ, -0x1 ;  /* 0xffffffffff027424 */ /* 0x000fc600078e00ff */
[----:B------:R0:W-:Y:S01]  /*f1c0*/  STL [R1], R22 ;  /* 0x0000001601007387 */ /* 0x0001e20000100800 */
[----:B------:R-:W-:-:S03]  /*f1d0*/  ISETP.GE.U32.AND.EX P0, PT, R22, UR13, PT, P0 ;  /* 0x0000000d16007c0c */ /* 0x000fc6000bf06100 */
[----:B------:R0:W-:Y:S04]  /*f1e0*/  STL [R1+0x4], R19 ;  /* 0x0000041301007387 */ /* 0x0001e80000100800 */
[----:B------:R0:W-:Y:S06]  /*f1f0*/  STL [R1+0x8], R2 ;  /* 0x0000080201007387 */ /* 0x0001ec0000100800 */
[----:B------:R-:W-:Y:S05]  /*f200*/  @P0 BRA `(.L_x_258) ;  /* 0x00000004006c0947 */ /* 0x000fea0003800000 */
[----:B------:R-:W2:Y:S01]  /*f210*/  S2R R14, SR_CTAID.X ;  /* 0x00000000000e7919 */ /* 0x000ea20000002500 */
[----:B------:R-:W4:Y:S01]  /*f220*/  LDC.64 R8, c[0x0][0x628] ;  /* 0x00018a00ff087b82 */ /* 0x000f220000000a00 */
[----:B------:R-:W-:Y:S01]  /*f230*/  ULDC UR6, c[0x0][0x150] ;  /* 0x0000540000067ab9 */ /* 0x000fe20000000800 */
[----:B------:R-:W-:Y:S01]  /*f240*/  IMAD.MOV.U32 R6, RZ, RZ, R19 ;  /* 0x000000ffff067224 */ /* 0x000fe200078e0013 */
[----:B------:R-:W0:Y:S01]  /*f250*/  S2R R16, SR_CTAID.Y ;  /* 0x0000000000107919 */ /* 0x000e220000002600 */
[----:B------:R-:W-:-:S04]  /*f260*/  IMAD.MOV.U32 R7, RZ, RZ, R22 ;  /* 0x000000ffff077224 */ /* 0x000fc800078e0016 */
[----:B------:R-:W0:Y:S08]  /*f270*/  LDC R17, c[0x0][0x144] ;  /* 0x00005100ff117b82 */ /* 0x000e300000000800 */
[----:B------:R-:W0:Y:S08]  /*f280*/  LDC R10, c[0x0][0x630] ;  /* 0x00018c00ff0a7b82 */ /* 0x000e300000000800 */
[----:B------:R-:W0:Y:S01]  /*f290*/  LDC.64 R12, c[0x0][0x620] ;  /* 0x00018800ff0c7b82 */ /* 0x000e220000000a00 */
[----:B----4-:R-:W-:-:S04]  /*f2a0*/  ISETP.NE.U32.AND P0, PT, R8, RZ, PT ;  /* 0x000000ff0800720c */ /* 0x010fc80003f05070 */
[----:B------:R-:W-:Y:S02]  /*f2b0*/  ISETP.NE.AND.EX P0, PT, R9, RZ, PT, P0 ;  /* 0x000000ff0900720c */ /* 0x000fe40003f05300 */
[----:B--2---:R-:W-:-:S05]  /*f2c0*/  I2FP.F32.U32 R0, R14 ;  /* 0x0000000e00007245 */ /* 0x004fca0000201000 */
[----:B------:R-:W-:-:S04]  /*f2d0*/  FMUL R0, R0, UR6 ;  /* 0x0000000600007c20 */ /* 0x000fc80008400000 */
[----:B------:R2:W4:Y:S02]  /*f2e0*/  F2I.U32.TRUNC.NTZ R15, R0 ;  /* 0x00000000000f7305 */ /* 0x000524000020f000 */
[----:B------:R-:W-:Y:S05]  /*f2f0*/  @!P0 BRA `(.L_x_259) ;  /* 0x0000000000288947 */ /* 0x000fea0003800000 */
[----:B--2---:R-:W2:Y:S02]  /*f300*/  LDC R0, c[0x0][0x634] ;  /* 0x00018d00ff007b82 */ /* 0x004ea40000000800 */
[----:B--2---:R-:W-:-:S05]  /*f310*/  IADD3 R7, P0, R19, R0, RZ ;  /* 0x0000000013077210 */ /* 0x004fca0007f1e0ff */
[----:B------:R-:W-:-:S04]  /*f320*/  IMAD.X R11, RZ, RZ, R22, P0 ;  /* 0x000000ffff0b7224 */ /* 0x000fc800000e0616 */
[----:B0-----:R-:W-:-:S04]  /*f330*/  IMAD.WIDE.U32 R2, R11, R8, RZ ;  /* 0x000000080b027225 */ /* 0x001fc800078e00ff */
[----:B------:R-:W-:-:S04]  /*f340*/  IMAD.WIDE.U32 R4, P0, R7, R9, R2 ;  /* 0x0000000907047225 */ /* 0x000fc80007800002 */
[----:B------:R-:W-:-:S04]  /*f350*/  IMAD.WIDE.U32 R2, R7, R8, RZ ;  /* 0x0000000807027225 */ /* 0x000fc800078e00ff */
[----:B------:R-:W-:Y:S01]  /*f360*/  IMAD.X R7, RZ, RZ, RZ, P0 ;  /* 0x000000ffff077224 */ /* 0x000fe200000e06ff */
[----:B------:R-:W-:Y:S01]  /*f370*/  IADD3 RZ, P0, R3, R4, RZ ;  /* 0x0000000403ff7210 */ /* 0x000fe20007f1e0ff */
[----:B------:R-:W-:-:S04]  /*f380*/  IMAD.MOV.U32 R6, RZ, RZ, R5 ;  /* 0x000000ffff067224 */ /* 0x000fc800078e0005 */
[----:B------:R-:W-:-:S08]  /*f390*/  IMAD.WIDE.U32.X R6, R11, R9, R6, P0 ;  /* 0x000000090b067225 */ /* 0x000fd000000e0406 */
.L_x_259:
[-CC-:B01----:R-:W-:Y:S01]  /*f3a0*/  SHF.R.U64 R24, R6, R10.reuse, R7.reuse ;  /* 0x0000000a06187219 */ /* 0x183fe20000001207 */
[----:B------:R-:W0:Y:S01]  /*f3b0*/  LDC.64 R20, c[0x0][0x640] ;  /* 0x00019000ff147b82 */ /* 0x000e220000000a00 */
[----:B--2---:R-:W-:Y:S01]  /*f3c0*/  SHF.R.U32.HI R0, RZ, R10, R7 ;  /* 0x0000000aff007219 */ /* 0x004fe20000011607 */
[----:B------:R-:W-:Y:S01]  /*f3d0*/  IMAD.MOV.U32 R2, RZ, RZ, R19 ;  /* 0x000000ffff027224 */ /* 0x000fe200078e0013 */
[----:B------:R-:W-:Y:S01]  /*f3e0*/  IADD3 R5, P0, RZ, -R24, RZ ;  /* 0x80000018ff057210 */ /* 0x000fe20007f1e0ff */
[----:B----4-:R-:W-:Y:S01]  /*f3f0*/  IMAD.MOV R15, RZ, RZ, -R15 ;  /* 0x000000ffff0f7224 */ /* 0x010fe200078e0a0f */
[----:B------:R-:W-:Y:S01]  /*f400*/  ULDC UR6, c[0x0][0x154] ;  /* 0x0000550000067ab9 */ /* 0x000fe20000000800 */
[----:B------:R-:W-:Y:S02]  /*f410*/  IMAD.MOV.U32 R7, RZ, RZ, 0x1 ;  /* 0x00000001ff077424 */ /* 0x000fe400078e00ff */
[----:B------:R-:W1:Y:S01]  /*f420*/  LDC R4, c[0x0][0x618] ;  /* 0x00018600ff047b82 */ /* 0x000e620000000800 */
[----:B------:R-:W-:-:S02]  /*f430*/  IMAD.X R3, RZ, RZ, ~R0, P0 ;  /* 0x000000ffff037224 */ /* 0x000fc400000e0e00 */
[----:B------:R-:W-:Y:S02]  /*f440*/  IMAD R15, R17, R15, R14 ;  /* 0x0000000f110f7224 */ /* 0x000fe400078e020e */
[-C--:B------:R-:W-:Y:S02]  /*f450*/  IMAD R0, R3, R12.reuse, RZ ;  /* 0x0000000c03007224 */ /* 0x080fe400078e02ff */
[----:B------:R-:W-:Y:S01]  /*f460*/  IMAD.MOV.U32 R3, RZ, RZ, R22 ;  /* 0x000000ffff037224 */ /* 0x000fe200078e0016 */
[----:B------:R-:W2:Y:S01]  /*f470*/  LDC R6, c[0x0][0x608] ;  /* 0x00018200ff067b82 */ /* 0x000ea20000000800 */
[----:B------:R-:W-:-:S04]  /*f480*/  IMAD.WIDE.U32 R2, R5, R12, R2 ;  /* 0x0000000c05027225 */ /* 0x000fc800078e0002 */
[----:B------:R-:W-:-:S03]  /*f490*/  IMAD R5, R5, R13, R0 ;  /* 0x0000000d05057224 */ /* 0x000fc600078e0200 */
[----:B------:R-:W4:Y:S01]  /*f4a0*/  LDC R18, c[0x0][0x658] ;  /* 0x00019600ff127b82 */ /* 0x000f220000000800 */
[----:B------:R-:W-:Y:S01]  /*f4b0*/  I2FP.F32.U32 R0, R16 ;  /* 0x0000001000007245 */ /* 0x000fe20000201000 */
[----:B------:R-:W-:Y:S01]  /*f4c0*/  IMAD.IADD R3, R3, 0x1, R5 ;  /* 0x0000000103037824 */ /* 0x000fe200078e0205 */
[----:B0-----:R-:W-:Y:S01]  /*f4d0*/  ISETP.NE.U32.AND P0, PT, R20, RZ, PT ;  /* 0x000000ff1400720c */ /* 0x001fe20003f05070 */
[----:B------:R-:W-:Y:S02]  /*f4e0*/  IMAD.MOV.U32 R5, RZ, RZ, -0x1 ;  /* 0xffffffffff057424 */ /* 0x000fe400078e00ff */
[----:B------:R-:W-:Y:S02]  /*f4f0*/  FMUL R0, R0, UR6 ;  /* 0x0000000600007c20 */ /* 0x000fe40008400000 */
[----:B------:R-:W0:Y:S01]  /*f500*/  LDC R13, c[0x0][0x148] ;  /* 0x00005200ff0d7b82 */ /* 0x000e220000000800 */
[----:B-1----:R-:W-:Y:S01]  /*f510*/  SHF.R.U64 R10, R2, R4, R3 ;  /* 0x00000004020a7219 */ /* 0x002fe20000001203 */
[----:B------:R1:W0:Y:S01]  /*f520*/  F2I.U32.TRUNC.NTZ R12, R0 ;  /* 0x00000000000c7305 */ /* 0x000222000020f000 */
[----:B------:R-:W-:-:S02]  /*f530*/  ISETP.NE.AND.EX P0, PT, R21, RZ, PT, P0 ;  /* 0x000000ff1500720c */ /* 0x000fc40003f05300 */
[----:B------:R-:W-:-:S03]  /*f540*/  SHF.R.U32.HI R3, RZ, R4, R3 ;  /* 0x00000004ff037219 */ /* 0x000fc60000011603 */
[----:B------:R-:W0:Y:S01]  /*f550*/  LDC R14, c[0x0][0x600] ;  /* 0x00018000ff0e7b82 */ /* 0x000e220000000800 */
[-CC-:B--2---:R-:W-:Y:S02]  /*f560*/  SHF.R.U64 R8, R10, R6.reuse, R3.reuse ;  /* 0x000000060a087219 */ /* 0x184fe40000001203 */
[----:B------:R-:W-:-:S05]  /*f570*/  SHF.R.U32.HI R3, RZ, R6, R3 ;  /* 0x00000006ff037219 */ /* 0x000fca0000011603 */
[----:B------:R-:W2:Y:S01]  /*f580*/  LDC R19, c[0x0][0x648] ;  /* 0x00019200ff137b82 */ /* 0x000ea20000000800 */
[-CC-:B----4-:R-:W-:Y:S02]  /*f590*/  SHF.R.U64 R11, R8, R18.reuse, R3.reuse ;  /* 0x00000012080b7219 */ /* 0x190fe40000001203 */
[-C--:B------:R-:W-:Y:S02]  /*f5a0*/  SHF.L.U32 R5, R5, R18.reuse, RZ ;  /* 0x0000001205057219 */ /* 0x080fe400000006ff */
[-C--:B------:R-:W-:Y:S01]  /*f5b0*/  SHF.R.U32.HI R3, RZ, R18.reuse, R3 ;  /* 0x00000012ff037219 */ /* 0x080fe20000011603 */
[----:B------:R-:W-:Y:S01]  /*f5c0*/  IMAD.MOV.U32 R2, RZ, RZ, R11 ;  /* 0x000000ffff027224 */ /* 0x000fe200078e000b */
[----:B------:R-:W-:Y:S01]  /*f5d0*/  SHF.L.U32 R40, R7, R18, RZ ;  /* 0x0000001207287219 */ /* 0x000fe200000006ff */
[----:B------:R-:W4:Y:S01]  /*f5e0*/  LDC R22, c[0x0][0x638] ;  /* 0x00018e00ff167b82 */ /* 0x000f220000000800 */
[----:B------:R-:W-:-:S07]  /*f5f0*/  LOP3.LUT R17, RZ, R5, RZ, 0x33, !PT ;  /* 0x00000005ff117212 */ /* 0x000fce00078e33ff */
[----:B------:R-:W0:Y:S01]  /*f600*/  LDC R23, c[0x0][0x610] ;  /* 0x00018400ff177b82 */ /* 0x000e220000000800 */
[----:B-1----:R-:W-:Y:S05]  /*f610*/  @!P0 BRA `(.L_x_260) ;  /* 0x0000000000288947 */ /* 0x002fea0003800000 */
        /* <DEDUP_REMOVED lines=10> */
.L_x_260:
[----:B--2---:R-:W-:Y:S01]  /*f6c0*/  SHF.R.U64 R0, R2, R19, R3 ;  /* 0x0000001302007219 */ /* 0x004fe20000001203 */
[----:B0-----:R-:W-:Y:S01]  /*f6d0*/  VIADD R3, R14, 0xffffffff ;  /* 0xffffffff0e037836 */ /* 0x001fe20000000000 */
[----:B------:R-:W-:Y:S01]  /*f6e0*/  LOP3.LUT R5, R8, R17, RZ, 0xc0, !PT ;  /* 0x0000001108057212 */ /* 0x000fe200078ec0ff */
[----:B------:R-:W-:Y:S01]  /*f6f0*/  IMAD.MOV R12, RZ, RZ, -R12 ;  /* 0x000000ffff0c7224 */ /* 0x000fe200078e0a0c */
[----:B------:R-:W-:Y:S01]  /*f700*/  R2UR UR42, R24 ;  /* 0x00000000182a72ca */ /* 0x000fe200000e0000 */
[----:B------:R-:W-:Y:S01]  /*f710*/  IMAD.MOV R2, RZ, RZ, -R0 ;  /* 0x000000ffff027224 */ /* 0x000fe200078e0a00 */
[----:B------:R-:W-:Y:S01]  /*f720*/  LOP3.LUT R3, R10, R3, RZ, 0xc0, !PT ;  /* 0x000000030a037212 */ /* 0x000fe200078ec0ff */
[----:B------:R-:W-:Y:S02]  /*f730*/  IMAD R40, R40, R0, R5 ;  /* 0x0000000028287224 */ /* 0x000fe400078e0205 */
[----:B------:R-:W-:Y:S02]  /*f740*/  @P4 IMAD R15, R13, R12, R16 ;  /* 0x0000000c0d0f4224 */ /* 0x000fe400078e0210 */
[----:B----4-:R-:W-:-:S02]  /*f750*/  IMAD R0, R2, R22, R11 ;  /* 0x0000001602007224 */ /* 0x010fc400078e020b */
[----:B------:R-:W-:Y:S02]  /*f760*/  IMAD R40, R40, R23, R15 ;  /* 0x0000001728287224 */ /* 0x000fe400078e020f */
[----:B------:R-:W-:Y:S02]  /*f770*/  IMAD R3, R0, R14, R3 ;  /* 0x0000000e00037224 */ /* 0x000fe400078e0203 */
[----:B------:R-:W-:-:S03]  /*f780*/  IMAD.MOV.U32 R0, RZ, RZ, 0x1 ;  /* 0x00000001ff007424 */ /* 0x000fc600078e00ff */
[----:B------:R-:W-:Y:S02]  /*f790*/  SEL R2, R3, R40, !P4 ;  /* 0x0000002803027207 */ /* 0x000fe40006000000 */
[----:B------:R-:W-:-:S03]  /*f7a0*/  SEL R40, R40, R3, !P4 ;  /* 0x0000000328287207 */ /* 0x000fc60006000000 */
[----:B------:R2:W-:Y:S04]  /*f7b0*/  STL [R1+0x8], R2 ;  /* 0x0000080201007387 */ /* 0x0005e80000100800 */
.L_x_258:
[----:B------:R-:W-:Y:S01]  /*f7c0*/  UIADD3 UR5, UR11, UR5, URZ ;  /* 0x000000050b057290 */ /* 0x000fe2000fffe03f */
[----:B------:R4:W-:Y:S01]  /*f7d0*/  STL [R1+0xc], R40 ;  /* 0x00000c2801007387 */ /* 0x0009e20000100800 */
[----:B------:R-:W-:Y:S02]  /*f7e0*/  LOP3.LUT P0, RZ, R0, 0xff, RZ, 0xc0, !PT ;  /* 0x000000ff00ff7812 */ /* 0x000fe4000780c0ff */
[----:B------:R-:W-:Y:S02]  /*f7f0*/  USHF.R.U32.HI UR6, URZ, 0x1, UR5 ;  /* 0x000000013f067899 */ /* 0x000fe40008011605 */
[----:B------:R-:W-:Y:S02]  /*f800*/  UISETP.GT.U32.AND UP0, UPT, UR5, 0x1, UPT ;  /* 0x000000010500788c */ /* 0x000fe4000bf04070 */
[----:B------:R-:W-:Y:S02]  /*f810*/  ULOP3.LUT UR6, UR6, 0x1, URZ, 0xc0, !UPT ;  /* 0x0000000106067892 */ /* 0x000fe4000f8ec03f */
[----:B------:R-:W-:-:S02]  /*f820*/  UISETP.LT.U32.AND UP0, UPT, UR11, 0x2, UP0 ;  /* 0x000000020b00788c */ /* 0x000fc40008701070 */
[----:B------:R-:W-:Y:S02]  /*f830*/  UISETP.NE.U32.AND UP1, UPT, UR6, 0x1, UPT ;  /* 0x000000010600788c */ /* 0x000fe4000bf25070 */
[----:B------:R-:W-:Y:S02]  /*f840*/  USEL UR9, URZ, 0x1, !UP0 ;  /* 0x000000013f097887 */ /* 0x000fe4000c000000 */
[----:B------:R-:W-:Y:S02]  /*f850*/  UISETP.GT.U32.AND UP1, UPT, UR11, 0x1, !UP1 ;  /* 0x000000010b00788c */ /* 0x000fe4000cf24070 */
[----:B------:R-:W-:Y:S02]  /*f860*/  ULOP3.LUT UR5, UR5, 0x1, URZ, 0xc0, !UPT ;  /* 0x0000000105057892 */ /* 0x000fe4000f8ec03f */
[----:B------:R-:W-:-:S04]  /*f870*/  USEL UR6, URZ, 0x1, !UP1 ;  /* 0x000000013f067887 */ /* 0x000fc8000c800000 */
[----:B------:R-:W-:Y:S01]  /*f880*/  ULOP3.LUT UR4, UR6, UR4, UR9, 0x96, !UPT ;  /* 0x0000000406047292 */ /* 0x000fe2000f8e9609 */
[----:B----4-:R-:W-:Y:S11]  /*f890*/  @P0 BRA `(.L_x_261) ;  /* 0xffffff1400d00947 */ /* 0x010ff6000383ffff */
[----:B------:R-:W-:Y:S05]  /*f8a0*/  EXIT ;  /* 0x000000000000794d */ /* 0x000fea0003800000 */
.L_x_3:
[----:B------:R-:W2:Y:S01]  /*f8b0*/  LDL R16, [R1+0x4] ;  /* 0x0000040001107983 */ /* 0x000ea20000100800 */
[----:B------:R-:W-:-:S03]  /*f8c0*/  ULDC.64 UR4, c[0x0][0x650] ;  /* 0x0001940000047ab9 */ /* 0x000fc60000000a00 */
[----:B------:R-:W3:Y:S01]  /*f8d0*/  LDL R17, [R1] ;  /* 0x0000000001117983 */ /* 0x000ee20000100800 */
[----:B------:R-:W-:Y:S01]  /*f8e0*/  PRMT R4, RZ, 0x7610, R4 ;  /* 0x00007610ff047816 */ /* 0x000fe20000000004 */
[----:B------:R-:W-:Y:S02]  /*f8f0*/  IMAD.MOV.U32 R5, RZ, RZ, -0x1 ;  /* 0xffffffffff057424 */ /* 0x000fe400078e00ff */
[----:B------:R-:W-:Y:S02]  /*f900*/  IMAD.MOV.U32 R6, RZ, RZ, -0x1 ;  /* 0xffffffffff067424 */ /* 0x000fe400078e00ff */
[----:B------:R-:W-:Y:S01]  /*f910*/  IMAD.MOV.U32 R11, RZ, RZ, -0x1 ;  /* 0xffffffffff0b7424 */ /* 0x000fe200078e00ff */
[----:B--2---:R-:W-:-:S04]  /*f920*/  ISETP.GE.U32.AND P0, PT, R16, UR4, PT ;  /* 0x0000000410007c0c */ /* 0x004fc8000bf06070 */
[----:B---3--:R-:W-:-:S13]  /*f930*/  ISETP.GE.U32.AND.EX P0, PT, R17, UR5, PT, P0 ;  /* 0x0000000511007c0c */ /* 0x008fda000bf06100 */
[----:B------:R-:W-:Y:S05]  /*f940*/  @P0 BRA `(.L_x_262) ;  /* 0x00000004005c0947 */ /* 0x000fea0003800000 */
        /* <DEDUP_REMOVED lines=18> */
.L_x_263:
[-CC-:B------:R-:W-:Y:S01]  /*fa70*/  SHF.R.U64 R11, R8, R12.reuse, R9.reuse ;  /* 0x0000000c080b7219 */ /* 0x180fe20000001209 */
[----:B------:R-:W0:Y:S01]  /*fa80*/  LDC.64 R20, c[0x0][0x640] ;  /* 0x00019000ff147b82 */ /* 0x000e220000000a00 */
[----:B------:R-:W-:Y:S01]  /*fa90*/  SHF.R.U32.HI R3, RZ, R12, R9 ;  /* 0x0000000cff037219 */ /* 0x000fe20000011609 */
[----:B------:R-:W-:Y:S01]  /*faa0*/  ULDC UR4, c[0x0][0x150] ;  /* 0x0000540000047ab9 */ /* 0x000fe20000000800 */
[----:B------:R-:W-:Y:S01]  /*fab0*/  IADD3 R7, P0, RZ, -R11, RZ ;  /* 0x8000000bff077210 */ /* 0x000fe20007f1e0ff */
[----:B------:R-:W-:Y:S01]  /*fac0*/  IMAD.MOV.U32 R4, RZ, RZ, R16 ;  /* 0x000000ffff047224 */ /* 0x000fe200078e0010 */
[----:B------:R-:W-:Y:S01]  /*fad0*/  I2FP.F32.U32 R6, R2 ;  /* 0x0000000200067245 */ /* 0x000fe20000201000 */
[----:B------:R-:W-:Y:S02]  /*fae0*/  IMAD.MOV.U32 R5, RZ, RZ, R17 ;  /* 0x000000ffff057224 */ /* 0x000fe400078e0011 */
[----:B------:R-:W1:Y:S01]  /*faf0*/  LDC R10, c[0x0][0x618] ;  /* 0x00018600ff0a7b82 */ /* 0x000e620000000800 */
[----:B------:R-:W-:-:S02]  /*fb00*/  IMAD.X R3, RZ, RZ, ~R3, P0 ;  /* 0x000000ffff037224 */ /* 0x000fc400000e0e03 */
[----:B------:R-:W-:Y:S01]  /*fb10*/  FMUL R9, R6, UR4 ;  /* 0x0000000406097c20 */ /* 0x000fe20008400000 */
[----:B------:R-:W-:Y:S01]  /*fb20*/  IMAD.WIDE.U32 R4, R7, R14, R4 ;  /* 0x0000000e07047225 */ /* 0x000fe200078e0004 */
[----:B------:R-:W-:-:S03]  /*fb30*/  ULDC UR4, c[0x0][0x154] ;  /* 0x0000550000047ab9 */ /* 0x000fc60000000800 */
[----:B------:R-:W-:Y:S01]  /*fb40*/  IMAD R6, R3, R14, RZ ;  /* 0x0000000e03067224 */ /* 0x000fe200078e02ff */
[----:B------:R-:W2:Y:S01]  /*fb50*/  LDC R13, c[0x0][0x144] ;  /* 0x00005100ff0d7b82 */ /* 0x000ea20000000800 */
[----:B------:R-:W3:Y:S02]  /*fb60*/  F2I.U32.TRUNC.NTZ R9, R9 ;  /* 0x0000000900097305 */ /* 0x000ee4000020f000 */
[----:B------:R-:W-:Y:S02]  /*fb70*/  IMAD R3, R7, R15, R6 ;  /* 0x0000000f07037224 */ /* 0x000fe400078e0206 */
[----:B------:R-:W-:Y:S02]  /*fb80*/  IMAD.MOV.U32 R6, RZ, RZ, -0x1 ;  /* 0xffffffffff067424 */ /* 0x000fe400078e00ff */
[----:B------:R-:W-:Y:S01]  /*fb90*/  IMAD.IADD R3, R5, 0x1, R3 ;  /* 0x0000000105037824 */ /* 0x000fe200078e0203 */
[----:B------:R-:W4:Y:S01]  /*fba0*/  LDC R12, c[0x0][0x608] ;  /* 0x00018200ff0c7b82 */ /* 0x000f220000000800 */
[----:B------:R-:W-:-:S02]  /*fbb0*/  I2FP.F32.U32 R5, R0 ;  /* 0x0000000000057245 */ /* 0x000fc40000201000 */
[----:B0-----:R-:W-:-:S03]  /*fbc0*/  ISETP.NE.U32.AND P0, PT, R20, RZ, PT ;  /* 0x000000ff1400720c */ /* 0x001fc60003f05070 */
[----:B------:R-:W-:Y:S01]  /*fbd0*/  FMUL R5, R5, UR4 ;  /* 0x0000000405057c20 */ /* 0x000fe20008400000 */
[----:B------:R-:W-:Y:S01]  /*fbe0*/  ISETP.NE.AND.EX P0, PT, R21, RZ, PT, P0 ;  /* 0x000000ff1500720c */ /* 0x000fe20003f05300 */
[----:B------:R-:W0:Y:S01]  /*fbf0*/  LDC R7, c[0x0][0x658] ;  /* 0x00019600ff077b82 */ /* 0x000e220000000800 */
[-C--:B-1----:R-:W-:Y:S01]  /*fc00*/  SHF.R.U64 R8, R4, R10.reuse, R3 ;  /* 0x0000000a04087219 */ /* 0x082fe20000001203 */
[----:B---3--:R-:W-:Y:S01]  /*fc10*/  IMAD.MOV R4, RZ, RZ, -R9 ;  /* 0x000000ffff047224 */ /* 0x008fe200078e0a09 */
[----:B------:R-:W-:Y:S02]  /*fc20*/  SHF.R.U32.HI R3, RZ, R10, R3 ;  /* 0x0000000aff037219 */ /* 0x000fe40000011603 */
[----:B------:R1:W3:Y:S03]  /*fc30*/  F2I.U32.TRUNC.NTZ R10, R5 ;  /* 0x00000005000a7305 */ /* 0x0002e6000020f000 */
[----:B------:R-:W1:Y:S01]  /*fc40*/  LDC R17, c[0x0][0x148] ;  /* 0x00005200ff117b82 */ /* 0x000e620000000800 */
[----:B--2---:R-:W-:-:S02]  /*fc50*/  IMAD R19, R13, R4, R2 ;  /* 0x000000040d137224 */ /* 0x004fc400078e0202 */
[----:B------:R-:W-:-:S05]  /*fc60*/  IMAD.MOV.U32 R4, RZ, RZ, 0x1 ;  /* 0x00000001ff047424 */ /* 0x000fca00078e00ff */
[----:B------:R-:W2:Y:S01]  /*fc70*/  LDC R14, c[0x0][0x600] ;  /* 0x00018000ff0e7b82 */ /* 0x000ea20000000800 */
[-CC-:B----4-:R-:W-:Y:S02]  /*fc80*/  SHF.R.U64 R13, R8, R12.reuse, R3.reuse ;  /* 0x0000000c080d7219 */ /* 0x190fe40000001203 */
[----:B------:R-:W-:-:S05]  /*fc90*/  SHF.R.U32.HI R2, RZ, R12, R3 ;  /* 0x0000000cff027219 */ /* 0x000fca0000011603 */
[----:B------:R-:W4:Y:S01]  /*fca0*/  LDC R16, c[0x0][0x648] ;  /* 0x00019200ff107b82 */ /* 0x000f220000000800 */
[-CC-:B0-----:R-:W-:Y:S02]  /*fcb0*/  SHF.R.U64 R15, R13, R7.reuse, R2.reuse ;  /* 0x000000070d0f7219 */ /* 0x181fe40000001202 */
[-C--:B------:R-:W-:Y:S02]  /*fcc0*/  SHF.L.U32 R6, R6, R7.reuse, RZ ;  /* 0x0000000706067219 */ /* 0x080fe400000006ff */
[-C--:B------:R-:W-:Y:S01]  /*fcd0*/  SHF.R.U32.HI R3, RZ, R7.reuse, R2 ;  /* 0x00000007ff037219 */ /* 0x080fe20000011602 */
[----:B------:R-:W-:Y:S01]  /*fce0*/  IMAD.MOV.U32 R2, RZ, RZ, R15 ;  /* 0x000000ffff027224 */ /* 0x000fe200078e000f */
[----:B------:R-:W-:Y:S01]  /*fcf0*/  SHF.L.U32 R12, R4, R7, RZ ;  /* 0x00000007040c7219 */ /* 0x000fe200000006ff */
[----:B------:R-:W0:Y:S01]  /*fd00*/  LDC R18, c[0x0][0x638] ;  /* 0x00018e00ff127b82 */ /* 0x000e220000000800 */
[----:B------:R-:W-:-:S07]  /*fd10*/  LOP3.LUT R22, RZ, R6, RZ, 0x33, !PT ;  /* 0x00000006ff167212 */ /* 0x000fce00078e33ff */
        /* <DEDUP_REMOVED lines=12> */
.L_x_264:
[----:B----4-:R-:W-:Y:S01]  /*fde0*/  SHF.R.U64 R3, R2, R16, R3 ;  /* 0x0000001002037219 */ /* 0x010fe20000001203 */
[----:B--2---:R-:W-:Y:S01]  /*fdf0*/  VIADD R5, R14, 0xffffffff ;  /* 0xffffffff0e057836 */ /* 0x004fe20000000000 */
[----:B------:R-:W-:Y:S01]  /*fe00*/  LOP3.LUT R2, R13, R22, RZ, 0xc0, !PT ;  /* 0x000000160d027212 */ /* 0x000fe200078ec0ff */
[----:B------:R-:W-:Y:S02]  /*fe10*/  IMAD.MOV R10, RZ, RZ, -R10 ;  /* 0x000000ffff0a7224 */ /* 0x000fe400078e0a0a */
[----:B------:R-:W-:Y:S02]  /*fe20*/  IMAD.MOV R4, RZ, RZ, -R3 ;  /* 0x000000ffff047224 */ /* 0x000fe400078e0a03 */
[----:B------:R-:W-:Y:S01]  /*fe30*/  IMAD R2, R12, R3, R2 ;  /* 0x000000030c027224 */ /* 0x000fe200078e0202 */
[----:B------:R-:W-:Y:S01]  /*fe40*/  LOP3.LUT R3, R8, R5, RZ, 0xc0, !PT ;  /* 0x0000000508037212 */ /* 0x000fe200078ec0ff */
[----:B------:R-:W-:Y:S02]  /*fe50*/  @P4 IMAD R19, R17, R10, R0 ;  /* 0x0000000a11134224 */ /* 0x000fe400078e0200 */
[----:B0-----:R-:W-:-:S02]  /*fe60*/  IMAD R0, R4, R18, R15 ;  /* 0x0000001204007224 */ /* 0x001fc400078e020f */
[----:B------:R-:W-:Y:S02]  /*fe70*/  IMAD R5, R2, R23, R19 ;  /* 0x0000001702057224 */ /* 0x000fe400078e0213 */
[----:B------:R-:W-:Y:S02]  /*fe80*/  IMAD R0, R0, R14, R3 ;  /* 0x0000000e00007224 */ /* 0x000fe400078e0203 */
[----:B------:R-:W-:-:S03]  /*fe90*/  IMAD.MOV.U32 R4, RZ, RZ, 0x1 ;  /* 0x00000001ff047424 */ /* 0x000fc600078e00ff */
[----:B------:R-:W-:Y:S02]  /*fea0*/  SEL R6, R0, R5, !P4 ;  /* 0x0000000500067207 */ /* 0x000fe40006000000 */
[----:B------:R-:W-:-:S07]  /*feb0*/  SEL R5, R5, R0, !P4 ;  /* 0x0000000005057207 */ /* 0x000fce0006000000 */
.L_x_262:
[----:B------:R-:W-:-:S08]  /*fec0*/  NOP ;  /* 0x0000000000007918 */ /* 0x000fd00000000000 */
[----:B------:R-:W0:-:S00]  /*fed0*/  USETMAXREG.DEALLOC.CTAPOOL 0x28 ;  /* 0x00000028000079c8 */ /* 0x000e0000080e0500 */
[----:B------:R-:W-:-:S13]  /*fee0*/  ISETP.NE.AND P0, PT, RZ, UR6, PT ;  /* 0x00000006ff007c0c */ /* 0x000fda000bf05270 */
[----:B------:R-:W-:Y:S05]  /*fef0*/  @P0 EXIT ;  /* 0x000000000000094d */ /* 0x000fea0003800000 */
[----:B0-----:R-:W-:Y:S01]  /*ff00*/  LOP3.LUT P0, RZ, R4, 0xff, RZ, 0xc0, !PT ;  /* 0x000000ff04ff7812 */ /* 0x001fe2000780c0ff */
[----:B------:R-:W-:Y:S02]  /*ff10*/  IMAD.MOV.U32 R0, RZ, RZ, 0x1 ;  /* 0x00000001ff007424 */ /* 0x000fe400078e00ff */
[----:B------:R-:W-:-:S10]  /*ff20*/  IMAD.MOV.U32 R8, RZ, RZ, RZ ;  /* 0x000000ffff087224 */ /* 0x000fd400078e00ff */
[----:B------:R-:W-:Y:S05]  /*ff30*/  @!P0 BRA `(.L_x_265) ;  /* 0x0000000c00848947 */ /* 0x000fea0003800000 */
[----:B------:R-:W0:Y:S01]  /*ff40*/  S2R R2, SR_TID.X ;  /* 0x0000000000027919 */ /* 0x000e220000002100 */
[----:B------:R-:W-:Y:S01]  /*ff50*/  ULDC UR4, c[0x0][0x28c] ;  /* 0x0000a30000047ab9 */ /* 0x000fe20000000800 */
[----:B------:R-:W-:Y:S01]  /*ff60*/  ULDC UR5, c[0x0][0x600] ;  /* 0x0001800000057ab9 */ /* 0x000fe20000000800 */
[----:B------:R-:W-:Y:S01]  /*ff70*/  UIADD3 UR11, UR4, 0xff, URZ ;  /* 0x000000ff040b7890 */ /* 0x000fe2000fffe03f */
[----:B------:R-:W-:Y:S01]  /*ff80*/  BSSY B0, `(.L_x_265) ;  /* 0x00000dc000007945 */ /* 0x000fe20003800000 */
[----:B------:R-:W-:Y:S01]  /*ff90*/  ULDC UR6, c[0x0][0x658] ;  /* 0x0001960000067ab9 */ /* 0x000fe20000000800 */
[----:B------:R-:W-:Y:S01]  /*ffa0*/  UMOV UR9, 0xffffffff ;  /* 0xffffffff00097882 */ /* 0x000fe20000000000 */
[----:B------:R-:W-:Y:S01]  /*ffb0*/  UMOV UR12, 0x1 ;  /* 0x00000001000c7882 */ /* 0x000fe20000000000 */
[----:B------:R-:W-:Y:S01]  /*ffc0*/  UIADD3 UR4, UR5, -0x1, URZ ;  /* 0xffffffff05047890 */ /* 0x000fe2000fffe03f */
[----:B------:R-:W-:Y:S01]  /*ffd0*/  IMAD.MOV.U32 R9, RZ, RZ, 0x1 ;  /* 0x00000001ff097424 */ /* 0x000fe200078e00ff */
[----:B------:R-:W-:Y:S01]  /*ffe0*/  USHF.L.U32 UR10, UR9, UR6, URZ ;  /* 0x00000006090a7299 */ /* 0x000fe2000800063f */
[----:B------:R-:W-:Y:S01]  /*fff0*/  IMAD.MOV.U32 R0, RZ, RZ, 0x1 ;  /* 0x00000001ff007424 */ /* 0x000fe200078e00ff */
[----:B------:R-:W-:Y:S01]  /*10000*/  USHF.L.U32 UR5, UR12, UR6, URZ ;  /* 0x000000060c057299 */ /* 0x000fe2000800063f */
[----:B------:R-:W-:Y:S01]  /*10010*/  IMAD.MOV.U32 R8, RZ, RZ, RZ ;  /* 0x000000ffff087224 */ /* 0x000fe200078e00ff */
[----:B------:R-:W-:Y:S01]  /*10020*/  USHF.R.S32.HI UR12, URZ, 0x1f, UR11 ;  /* 0x0000001f3f0c7899 */ /* 0x000fe2000801140b */
[----:B------:R-:W-:Y:S01]  /*10030*/  ULDC UR8, c[0x0][0xc] ;  /* 0x0000030000087ab9 */ /* 0x000fe20000000800 */
[----:B------:R-:W-:-:S02]  /*10040*/  ULDC UR9, c[0x0][0x10] ;  /* 0x0000040000097ab9 */ /* 0x000fc40000000800 */
[----:B------:R-:W-:Y:S02]  /*10050*/  ULEA.HI UR12, UR12, UR11, URZ, 0x8 ;  /* 0x0000000b0c0c7291 */ /* 0x000fe4000f8f403f */
[----:B------:R-:W-:Y:S02]  /*10060*/  UIMAD.WIDE.U32 UR8, UR8, UR9, URZ ;  /* 0x00000009080872a5 */ /* 0x000fe4000f8e003f */
[----:B------:R-:W-:Y:S02]  /*10070*/  ULOP3.LUT UR6, URZ, UR10, URZ, 0x33, !UPT ;  /* 0x0000000a3f067292 */ /* 0x000fe4000f8e333f */
[----:B------:R-:W-:Y:S01]  /*10080*/  USHF.R.S32.HI UR13, URZ, 0x8, UR12 ;  /* 0x000000083f0d7899 */ /* 0x000fe2000801140c */
[----:B------:R-:W-:Y:S01]  /*10090*/  ULDC UR10, c[0x0][0x14] ;  /* 0x00000500000a7ab9 */ /* 0x000fe20000000800 */
[----:B------:R-:W-:Y:S02]  /*100a0*/  ULOP3.LUT UR15, UR7, 0x2, URZ, 0xfc, !UPT ;  /* 0x00000002070f7892 */ /* 0x000fe4000f8efc3f */
[----:B------:R-:W-:-:S02]  /*100b0*/  UIMAD.WIDE.U32 UR38, UR8, UR10, URZ ;  /* 0x0000000a082672a5 */ /* 0x000fc4000f8e003f */
[----:B------:R-:W-:Y:S01]  /*100c0*/  UIMAD UR14, UR9, UR10, URZ ;  /* 0x0000000a090e72a4 */ /* 0x000fe2000f8e023f */
[C---:B0-----:R-:W-:Y:S01]  /*100d0*/  LOP3.LUT P3, RZ, R2.reuse, 0x7f, RZ, 0xc0, !PT ;  /* 0x0000007f02ff7812 */ /* 0x041fe2000786c0ff */
[----:B------:R-:W-:Y:S01]  /*100e0*/  UIADD3 UR21, UR13, 0x1, URZ ;  /* 0x000000010d157890 */ /* 0x000fe2000fffe03f */
[----:B------:R-:W-:Y:S01]  /*100f0*/  LOP3.LUT P0, RZ, R2, 0x1f, RZ, 0xc0, !PT ;  /* 0x0000001f02ff7812 */ /* 0x000fe2000780c0ff */
[----:B------:R-:W-:Y:S01]  /*10100*/  UIADD3 UR14, UR39, UR14, URZ ;  /* 0x0000000e270e7290 */ /* 0x000fe2000fffe03f */
[----:B------:R-:W-:Y:S02]  /*10110*/  ULDC.64 UR40, c[0x0][0x198] ;  /* 0x0000660000287ab9 */ /* 0x000fe40000000a00 */
[----:B------:R-:W-:-:S13]  /*10120*/  PLOP3.LUT P0, PT, P0, P3, PT, 0x8a, 0x0 ;  /* 0x000000000000781c */ /* 0x000fda0000707172 */
.L_x_277:
[----:B------:R-:W-:-:S03]  /*10130*/  UMOV UR8, 0xffffffff ;  /* 0xffffffff00087882 */ /* 0x000fc60000000000 */
[----:B------:R-:W-:Y:S05]  /*10140*/  BRA.DIV UR8, `(.L_x_266) ;  /* 0x0000000e08ac7947 */ /* 0x000fea000b800000 */
[----:B------:R-:W-:-:S13]  /*10150*/  ELECT P1, URZ, PT ;  /* 0x00000000003f782f */ /* 0x000fda0003820000 */
.L_x_286:
[----:B------:R-:W0:Y:S01]  /*10160*/  LDC R2, c[0x0][0x28c] ;  /* 0x0000a300ff027b82 */ /* 0x000e220000000800 */
[----:B------:R-:W-:Y:S01]  /*10170*/  BSSY B1, `(.L_x_267) ;  /* 0x0000044000017945 */ /* 0x000fe20003800000 */
[----:B0-----:R-:W-:-:S13]  /*10180*/  ISETP.LT.OR P1, PT, R2, 0x1, !P1 ;  /* 0x000000010200780c */ /* 0x001fda0004f21670 */
[----:B------:R-:W-:Y:S05]  /*10190*/  @P1 BRA `(.L_x_268) ;  /* 0x0000000400041947 */ /* 0x000fea0003800000 */
[----:B------:R-:W-:Y:S02]  /*101a0*/  IMAD.SHL.U32 R7, R5, 0x100, RZ ;  /* 0x0000010005077824 */ /* 0x000fe400078e00ff */
[----:B------:R-:W-:Y:S02]  /*101b0*/  IMAD R6, R6, 0x70, RZ ;  /* 0x0000007006067824 */ /* 0x000fe400078e02ff */
[----:B------:R-:W-:Y:S02]  /*101c0*/  IMAD.MOV.U32 R12, RZ, RZ, RZ ;  /* 0x000000ffff0c7224 */ /* 0x000fe400078e00ff */
[----:B------:R-:W-:Y:S02]  /*101d0*/  IMAD.U32 R14, RZ, RZ, UR21 ;  /* 0x00000015ff0e7e24 */ /* 0x000fe4000f8e00ff */
[----:B------:R-:W-:Y:S02]  /*101e0*/  IMAD.MOV.U32 R2, RZ, RZ, R0 ;  /* 0x000000ffff027224 */ /* 0x000fe400078e0000 */
[----:B------:R-:W-:-:S07]  /*101f0*/  IMAD.MOV.U32 R3, RZ, RZ, R8 ;  /* 0x000000ffff037224 */ /* 0x000fce00078e0008 */
.L_x_272:
[----:B------:R-:W0:Y:S01]  /*10200*/  S2R R5, SR_CgaCtaId ;  /* 0x0000000000057919 */ /* 0x000e220000008800 */
[----:B------:R-:W-:-:S04]  /*10210*/  MOV R4, 0x400 ;  /* 0x0000040000047802 */ /* 0x000fc80000000f00 */
[----:B0-----:R-:W-:Y:S02]  /*10220*/  LEA R10, R5, R4, 0x18 ;  /* 0x00000004050a7211 */ /* 0x001fe400078ec0ff */
[----:B------:R-:W-:Y:S01]  /*10230*/  SHF.L.U32 R4, R2, 0x1f, RZ ;  /* 0x0000001f02047819 */ /* 0x000fe200000006ff */
[----:B------:R-:W0:Y:S02]  /*10240*/  @!P3 LDC R5, c[0x0][0x500] ;  /* 0x00014000ff05bb82 */ /* 0x000e240000000800 */
[----:B------:R-:W-:-:S04]  /*10250*/  IMAD R13, R3, 0x8, R10 ;  /* 0x00000008030d7824 */ /* 0x000fc800078e020a */
[----:B------:R-:W1:Y:S02]  /*10260*/  SYNCS.PHASECHK.TRANS64.TRYWAIT P1, [R13+URZ+0x10], R4 ;  /* 0x000010040d0075a7 */ /* 0x000e64000802017f */
[----:B-1----:R-:W-:Y:S05]  /*10270*/  @!P1 BRA `(.L_x_269) ;  /* 0x0000000c00809947 */ /* 0x002fea0003800000 */
.L_x_287:
[----:B------:R-:W-:Y:S01]  /*10280*/  UPRMT UR8, UR15, 0x9910, URZ ;  /* 0x000099100f087896 */ /* 0x000fe2000800003f */
[----:B0-----:R0:W-:Y:S03]  /*10290*/  @!P3 SYNCS.ARRIVE.TRANS64 RZ, [R13+URZ], R5 ;  /* 0x000000050dffb9a7 */ /* 0x0011e6000800003f */
[----:B------:R-:W-:-:S06]  /*102a0*/  UISETP.NE.AND UP0, UPT, UR8, 0x2, UPT ;  /* 0x000000020800788c */ /* 0x000fcc000bf05270 */
[----:B------:R-:W-:-:S13]  /*102b0*/  PLOP3.LUT P1, PT, PT, PT, UP0, 0x80, 0x0 ;  /* 0x000000000000781c */ /* 0x000fda0003f2f008 */
[----:B0-----:R-:W-:Y:S05]  /*102c0*/  @P1 BRA `(.L_x_270) ;  /* 0x0000000000041947 */ /* 0x001fea0003800000 */
[----:B------:R-:W-:Y:S01]  /*102d0*/  BPT.TRAP 0x1 ;  /* 0x000000040000795c */ /* 0x000fe20000300000 */
.L_x_270:
[----:B------:R-:W-:Y:S05]  /*102e0*/  @P0 BRA `(.L_x_271) ;  /* 0x0000000000040947 */ /* 0x000fea0003800000 */
[----:B------:R-:W-:Y:S01]  /*102f0*/  BPT.TRAP 0x1 ;  /* 0x000000040000795c */ /* 0x000fe20000300000 */
.L_x_271:
[C-C-:B-1----:R-:W-:Y:S01]  /*10300*/  IMAD R4, R3.reuse, 0x10000, R10.reuse ;  /* 0x0001000003047824 */ /* 0x142fe200078e020a */
[----:B------:R-:W-:Y:S01]  /*10310*/  R2UR UR34, R12 ;  /* 0x000000000c2272ca */ /* 0x000fe200000e0000 */
[----:B------:R-:W-:Y:S01]  /*10320*/  IMAD R10, R3, 0x7000, R10 ;  /* 0x00007000030a7824 */ /* 0x000fe200078e020a */
[----:B------:R-:W-:Y:S01]  /*10330*/  R2UR UR33, R13 ;  /* 0x000000000d2172ca */ /* 0x000fe200000e0000 */
[----:B------:R-:W-:Y:S01]  /*10340*/  VIADD R14, R14, 0xffffffff ;  /* 0xffffffff0e0e7836 */ /* 0x000fe20000000000 */
[----:B------:R-:W-:Y:S01]  /*10350*/  R2UR UR24, R4 ;  /* 0x00000000041872ca */ /* 0x000fe200000e0000 */
[----:B------:R-:W-:Y:S01]  /*10360*/  UIADD3 UR22, UP0, UR40, 0xf0, URZ ;  /* 0x000000f028167890 */ /* 0x000fe2000ff1e03f */
[----:B------:R-:W-:Y:S01]  /*10370*/  R2UR UR8, R10 ;  /* 0x000000000a0872ca */ /* 0x000fe200000e0000 */
[----:B------:R-:W-:Y:S01]  /*10380*/  UIADD3 UR42, UP1, UR40, 0x1f0, URZ ;  /* 0x000001f0282a7890 */ /* 0x000fe2000ff3e03f */
[----:B------:R-:W-:Y:S01]  /*10390*/  R2UR UR36, R11 ;  /* 0x000000000b2472ca */ /* 0x000fe200000e0000 */
[----:B------:R-:W-:Y:S01]  /*103a0*/  UIADD3.X UR23, URZ, UR41, URZ, UP0, !UPT ;  /* 0x000000293f177290 */ /* 0x000fe200087fe43f */
[----:B------:R-:W-:Y:S01]  /*103b0*/  R2UR UR35, R7 ;  /* 0x00000000072372ca */ /* 0x000fe200000e0000 */
[----:B------:R-:W-:Y:S01]  /*103c0*/  UIADD3.X UR43, URZ, UR41, URZ, UP1, !UPT ;  /* 0x000000293f2b7290 */ /* 0x000fe20008ffe43f */
[----:B------:R-:W-:Y:S01]  /*103d0*/  R2UR UR19, R6 ;  /* 0x00000000061372ca */ /* 0x000fe200000e0000 */
[----:B------:R-:W-:Y:S01]  /*103e0*/  UIADD3 UR26, UR34, 0x80, URZ ;  /* 0x00000080221a7890 */ /* 0x000fe2000fffe03f */
[----:B------:R-:W-:Y:S01]  /*103f0*/  ISETP.GT.AND P2, PT, R14, 0x1, PT ;  /* 0x000000010e00780c */ /* 0x000fe20003f44270 */
[----:B------:R-:W-:Y:S01]  /*10400*/  VIADD R3, R3, 0x1 ;  /* 0x0000000103037836 */ /* 0x000fe20000000000 */
[----:B------:R-:W-:Y:S01]  /*10410*/  UMOV UR30, 0x0 ;  /* 0x00000000001e7882 */ /* 0x000fe20000000000 */
[----:B------:R-:W-:Y:S01]  /*10420*/  UIADD3 UR32, UR24, 0x100, URZ ;  /* 0x0000010018207890 */ /* 0x000fe2000fffe03f */
[----:B------:R-:W-:Y:S01]  /*10430*/  VIADD R12, R12, 0x100 ;  /* 0x000001000c0c7836 */ /* 0x000fe20000000000 */
[----:B------:R-:W-:Y:S01]  /*10440*/  UIADD3 UR24, UR24, 0x8100, URZ ;  /* 0x0000810018187890 */ /* 0x000fe2000fffe03f */
[----:B------:R-:W-:Y:S01]  /*10450*/  ISETP.NE.AND P1, PT, R3, 0x2, PT ;  /* 0x000000020300780c */ /* 0x000fe20003f25270 */
[----:B------:R-:W-:-:S02]  /*10460*/  UIADD3 UR16, UR8, 0x20100, URZ ;  /* 0x0002010008107890 */ /* 0x000fc4000fffe03f */
[----:B------:R-:W-:Y:S01]  /*10470*/  UIADD3 UR8, UR8, 0x23900, URZ ;  /* 0x0002390008087890 */ /* 0x000fe2000fffe03f */
[----:B------:R-:W-:Y:S01]  /*10480*/  SEL R5, RZ, 0x1, P1 ;  /* 0x00000001ff057807 */ /* 0x000fe20000800000 */
[----:B------:R-:W-:Y:S01]  /*10490*/  UMOV UR31, 0x10000000 ;  /* 0x10000000001f7882 */ /* 0x000fe20000000000 */
[----:B------:R-:W-:Y:S01]  /*104a0*/  UMOV UR25, UR33 ;  /* 0x0000002100197c82 */ /* 0x000fe20008000000 */
[----:B------:R-:W-:Y:S01]  /*104b0*/  UMOV UR28, UR36 ;  /* 0x00000024001c7c82 */ /* 0x000fe20008000000 */
[----:B------:R-:W-:Y:S01]  /*104c0*/  UMOV UR27, UR35 ;  /* 0x00000023001b7c82 */ /* 0x000fe20008000000 */
[----:B------:R-:W-:Y:S01]  /*104d0*/  UMOV UR17, UR33 ;  /* 0x0000002100117c82 */ /* 0x000fe20008000000 */
[----:B------:R-:W-:Y:S01]  /*104e0*/  UMOV UR18, UR34 ;  /* 0x0000002200127c82 */ /* 0x000fe20008000000 */
[----:B------:R-:W-:Y:S01]  /*104f0*/  UMOV UR20, UR36 ;  /* 0x0000002400147c82 */ /* 0x000fe20008000000 */
[----:B------:R0:W-:Y:S01]  /*10500*/  UTMALDG.3D [UR32], [UR22], desc[UR30] ;  /* 0x00001e20160075b4 */ /* 0x0001e20008011000 */
[----:B------:R-:W-:Y:S01]  /*10510*/  UMOV UR9, UR33 ;  /* 0x0000002100097c82 */ /* 0x000fe20008000000 */
[----:B------:R-:W-:Y:S01]  /*10520*/  UMOV UR11, UR19 ;  /* 0x00000013000b7c82 */ /* 0x000fe20008000000 */
[----:B------:R-:W-:Y:S01]  /*10530*/  UMOV UR12, UR36 ;  /* 0x00000024000c7c82 */ /* 0x000fe20008000000 */
[----:B------:R-:W-:Y:S01]  /*10540*/  UMOV UR10, UR26 ;  /* 0x0000001a000a7c82 */ /* 0x000fe20008000000 */
[----:B------:R-:W-:-:S02]  /*10550*/  LOP3.LUT R2, R2, R5, RZ, 0x3c, !PT ;  /* 0x0000000502027212 */ /* 0x000fc400078e3cff */
[----:B------:R-:W-:Y:S01]  /*10560*/  SEL R3, R3, RZ, P1 ;  /* 0x000000ff03037207 */ /* 0x000fe20000800000 */
[----:B------:R0:W-:Y:S01]  /*10570*/  UTMALDG.3D [UR24], [UR22], desc[UR30] ;  /* 0x00001e18160075b4 */ /* 0x0001e20008011000 */
[----:B------:R0:W-:Y:S01]  /*10580*/  UTMALDG.3D [UR16], [UR42], desc[UR30] ;  /* 0x00001e102a0075b4 */ /* 0x0001e20008011000 */
[----:B------:R0:W-:Y:S02]  /*10590*/  UTMALDG.3D [UR8], [UR42], desc[UR30] ;  /* 0x00001e082a0075b4 */ /* 0x0001e40008011000 */
[----:B0-----:R-:W-:Y:S05]  /*105a0*/  @P2 BRA `(.L_x_272) ;  /* 0xfffffffc00142947 */ /* 0x001fea000383ffff */
.L_x_268:
[----:B------:R-:W-:Y:S05]  /*105b0*/  BSYNC B1 ;  /* 0x0000000000017941 */ /* 0x000fea0003800000 */
.L_x_267:
[----:B------:R-:W2:Y:S01]  /*105c0*/  LDL.LU R15, [R1] ;  /* 0x00000000010f7983 */ /* 0x000ea20000300800 */
[----:B------:R-:W-:Y:S01]  /*105d0*/  LOP3.LUT P5, RZ, R9, 0xff, RZ, 0xc0, !PT ;  /* 0x000000ff09ff7812 */ /* 0x000fe200078ac0ff */
[----:B------:R-:W-:Y:S01]  /*105e0*/  VIADD R8, R8, UR13 ;  /* 0x0000000d08087c36 */ /* 0x000fe20008000000 */
[----:B------:R-:W-:Y:S01]  /*105f0*/  ULDC.64 UR8, c[0x0][0x650] ;  /* 0x0001940000087ab9 */ /* 0x000fe20000000a00 */
[----:B------:R-:W3:Y:S01]  /*10600*/  LDL.LU R13, [R1+0x4] ;  /* 0x00000400010d7983 */ /* 0x000ee20000300800 */
[----:B------:R-:W-:Y:S01]  /*10610*/  IMAD.U32 R5, RZ, RZ, UR13 ;  /* 0x0000000dff057e24 */ /* 0x000fe2000f8e00ff */
[----:B------:R-:W-:Y:S01]  /*10620*/  BSSY B1, `(.L_x_273) ;  /* 0x000006f000017945 */ /* 0x000fe20003800000 */
[----:B------:R-:W-:Y:S01]  /*10630*/  ISETP.GT.U32.AND P1, PT, R8, 0x1, PT ;  /* 0x000000010800780c */ /* 0x000fe20003f24070 */
[----:B------:R-:W-:Y:S01]  /*10640*/  IMAD.MOV.U32 R6, RZ, RZ, -0x1 ;  /* 0xffffffffff067424 */ /* 0x000fe200078e00ff */
[----:B------:R-:W-:Y:S01]  /*10650*/  SHF.R.U32.HI R2, RZ, 0x1, R8 ;  /* 0x00000001ff027819 */ /* 0x000fe20000011608 */
[----:B------:R-:W-:Y:S01]  /*10660*/  IMAD.MOV.U32 R11, RZ, RZ, -0x1 ;  /* 0xffffffffff0b7424 */ /* 0x000fe200078e00ff */
[----:B------:R-:W-:Y:S01]  /*10670*/  ISETP.LT.U32.AND P1, PT, R5, 0x2, P1 ;  /* 0x000000020500780c */ /* 0x000fe20000f21070 */
[----:B------:R-:W-:Y:S01]  /*10680*/  IMAD.MOV.U32 R5, RZ, RZ, -0x1 ;  /* 0xffffffffff057424 */ /* 0x000fe200078e00ff */
[----:B------:R-:W-:Y:S01]  /*10690*/  LOP3.LUT R2, R2, 0x1, RZ, 0xc0, !PT ;  /* 0x0000000102027812 */ /* 0x000fe200078ec0ff */
[----:B------:R-:W0:Y:S01]  /*106a0*/  @P5 S2R R4, SR_CgaCtaId ;  /* 0x0000000000045919 */ /* 0x000e220000008800 */
[----:B------:R-:W-:-:S02]  /*106b0*/  @P5 MOV R3, 0x400 ;  /* 0x0000040000035802 */ /* 0x000fc40000000f00 */
[----:B------:R-:W-:Y:S01]  /*106c0*/  ISETP.NE.U32.AND P2, PT, R2, 0x1, PT ;  /* 0x000000010200780c */ /* 0x000fe20003f45070 */
[----:B------:R-:W-:Y:S01]  /*106d0*/  IMAD.U32 R2, RZ, RZ, UR13 ;  /* 0x0000000dff027e24 */ /* 0x000fe2000f8e00ff */
[----:B------:R-:W-:Y:S02]  /*106e0*/  LOP3.LUT R8, R8, 0x1, RZ, 0xc0, !PT ;  /* 0x0000000108087812 */ /* 0x000fe400078ec0ff */
[----:B------:R-:W-:Y:S02]  /*106f0*/  PRMT R9, RZ, 0x7610, R9 ;  /* 0x00007610ff097816 */ /* 0x000fe40000000009 */
[----:B------:R-:W-:-:S04]  /*10700*/  ISETP.GT.U32.AND P2, PT, R2, 0x1, !P2 ;  /* 0x000000010200780c */ /* 0x000fc80005744070 */
[----:B------:R-:W-:Y:S02]  /*10710*/  SEL R2, RZ, 0x1, !P2 ;  /* 0x00000001ff027807 */ /* 0x000fe40005000000 */
[----:B0-----:R-:W-:-:S04]  /*10720*/  @P5 LEA R3, R4, R3, 0x18 ;  /* 0x0000000304035211 */ /* 0x001fc800078ec0ff */
[----:B------:R0:W-:Y:S02]  /*10730*/  @P5 SYNCS.ARRIVE.TRANS64.A1T0 RZ, [R3+URZ+0x38], RZ ;  /* 0x000038ff03ff59a7 */ /* 0x0001e4000810003f */
[----:B0-----:R-:W-:-:S04]  /*10740*/  SEL R3, RZ, 0x1, !P1 ;  /* 0x00000001ff037807 */ /* 0x001fc80004800000 */
[----:B------:R-:W-:Y:S02]  /*10750*/  LOP3.LUT R0, R2, R0, R3, 0x96, !PT ;  /* 0x0000000002007212 */ /* 0x000fe400078e9603 */
[----:B------:R-:W-:Y:S02]  /*10760*/  PRMT R2, RZ, 0x7610, R2 ;  /* 0x00007610ff027816 */ /* 0x000fe40000000002 */
[----:B---3--:R-:W-:-:S04]  /*10770*/  IADD3 R13, P5, R13, UR38, RZ ;  /* 0x000000260d0d7c10 */ /* 0x008fc8000ffbe0ff */
[----:B--2---:R-:W-:Y:S01]  /*10780*/  IADD3.X R15, R15, UR14, RZ, P5, !PT ;  /* 0x0000000e0f0f7c10 */ /* 0x004fe2000affe4ff */
[----:B------:R0:W-:Y:S01]  /*10790*/  STL [R1+0x4], R13 ;  /* 0x0000040d01007387 */ /* 0x0001e20000100800 */
[----:B------:R-:W-:-:S03]  /*107a0*/  ISETP.GE.U32.AND P5, PT, R13, UR8, PT ;  /* 0x000000080d007c0c */ /* 0x000fc6000bfa6070 */
[----:B------:R0:W-:Y:S01]  /*107b0*/  STL [R1], R15 ;  /* 0x0000000f01007387 */ /* 0x0001e20000100800 */
[----:B------:R-:W-:-:S13]  /*107c0*/  ISETP.GE.U32.AND.EX P1, PT, R15, UR9, PT, P5 ;  /* 0x000000090f007c0c */ /* 0x000fda000bf26150 */
[----:B0-----:R-:W-:Y:S05]  /*107d0*/  @P1 BRA `(.L_x_274) ;  /* 0x00000004004c1947 */ /* 0x001fea0003800000 */
[----:B------:R-:W-:Y:S01]  /*107e0*/  ULDC.64 UR8, c[0x0][0x628] ;  /* 0x00018a0000087ab9 */ /* 0x000fe20000000a00 */
[----:B------:R-:W0:Y:S01]  /*107f0*/  S2R R12, SR_CTAID.X ;  /* 0x00000000000c7919 */ /* 0x000e220000002500 */
[----:B------:R-:W-:Y:S01]  /*10800*/  ISETP.NE.U32.AND P1, PT, RZ, UR8, PT ;  /* 0x00000008ff007c0c */ /* 0x000fe2000bf25070 */
[----:B------:R-:W-:Y:S01]  /*10810*/  ULDC UR11, c[0x0][0x630] ;  /* 0x00018c00000b7ab9 */ /* 0x000fe20000000800 */
[----:B------:R-:W-:Y:S01]  /*10820*/  IMAD.MOV.U32 R2, RZ, RZ, R13 ;  /* 0x000000ffff027224 */ /* 0x000fe200078e000d */
[----:B------:R-:W1:Y:S01]  /*10830*/  S2R R10, SR_CTAID.Y ;  /* 0x00000000000a7919 */ /* 0x000e620000002600 */
[----:B------:R-:W-:Y:S01]  /*10840*/  ISETP.NE.AND.EX P1, PT, RZ, UR9, PT, P1 ;  /* 0x00000009ff007c0c */ /* 0x000fe2000bf25310 */
[----:B------:R-:W-:-:S12]  /*10850*/  IMAD.MOV.U32 R3, RZ, RZ, R15 ;  /* 0x000000ffff037224 */ /* 0x000fd800078e000f */
[----:B------:R-:W-:Y:S05]  /*10860*/  @!P1 BRA `(.L_x_275) ;  /* 0x0000000000289947 */ /* 0x000fea0003800000 */
[----:B------:R-:W-:Y:S02]  /*10870*/  ULDC UR10, c[0x0][0x634] ;  /* 0x00018d00000a7ab9 */ /* 0x000fe40000000800 */
[----:B------:R-:W-:-:S05]  /*10880*/  IADD3 R7, P1, R13, UR10, RZ ;  /* 0x0000000a0d077c10 */ /* 0x000fca000ff3e0ff */
[----:B------:R-:W-:-:S04]  /*10890*/  IMAD.X R11, RZ, RZ, R15, P1 ;  /* 0x000000ffff0b7224 */ /* 0x000fc800008e060f */
[----:B------:R-:W-:-:S04]  /*108a0*/  IMAD.WIDE.U32 R4, R11, UR8, RZ ;  /* 0x000000080b047c25 */ /* 0x000fc8000f8e00ff */
[----:B------:R-:W-:-:S04]  /*108b0*/  IMAD.WIDE.U32 R4, P1, R7, UR9, R4 ;  /* 0x0000000907047c25 */ /* 0x000fc8000f820004 */
[----:B------:R-:W-:-:S04]  /*108c0*/  IMAD.WIDE.U32 R6, R7, UR8, RZ ;  /* 0x0000000807067c25 */ /* 0x000fc8000f8e00ff */
[----:B------:R-:W-:Y:S01]  /*108d0*/  IMAD.X R3, RZ, RZ, RZ, P1 ;  /* 0x000000ffff037224 */ /* 0x000fe200008e06ff */
[----:B------:R-:W-:Y:S01]  /*108e0*/  IADD3 RZ, P1, R7, R4, RZ ;  /* 0x0000000407ff7210 */ /* 0x000fe20007f3e0ff */
[----:B------:R-:W-:-:S04]  /*108f0*/  IMAD.MOV.U32 R2, RZ, RZ, R5 ;  /* 0x000000ffff027224 */ /* 0x000fc800078e0005 */
[----:B------:R-:W-:-:S08]  /*10900*/  IMAD.WIDE.U32.X R2, R11, UR9, R2, P1 ;  /* 0x000000090b027c25 */ /* 0x000fd000088e0402 */
.L_x_275:
[--C-:B------:R-:W-:Y:S01]  /*10910*/  SHF.R.U64 R11, R2, UR11, R3.reuse ;  /* 0x0000000b020b7c19 */ /* 0x100fe20008001203 */
[----:B------:R-:W-:Y:S01]  /*10920*/  ULDC.64 UR8, c[0x0][0x620] ;  /* 0x0001880000087ab9 */ /* 0x000fe20000000a00 */
[----:B------:R-:W-:Y:S01]  /*10930*/  SHF.R.U32.HI R2, RZ, UR11, R3 ;  /* 0x0000000bff027c19 */ /* 0x000fe20008011603 */
[----:B------:R-:W-:Y:S01]  /*10940*/  IMAD.MOV.U32 R3, RZ, RZ, R15 ;  /* 0x000000ffff037224 */ /* 0x000fe200078e000f */
[----:B------:R-:W-:Y:S01]  /*10950*/  IADD3 R5, P1, RZ, -R11, RZ ;  /* 0x8000000bff057210 */ /* 0x000fe20007f3e0ff */
[----:B------:R-:W2:Y:S01]  /*10960*/  LDC R7, c[0x0][0x144] ;  /* 0x00005100ff077b82 */ /* 0x000ea20000000800 */
[----:B0-----:R-:W-:Y:S01]  /*10970*/  I2FP.F32.U32 R6, R12 ;  /* 0x0000000c00067245 */ /* 0x001fe20000201000 */
[----:B------:R-:W-:Y:S01]  /*10980*/  ULDC.64 UR16, c[0x0][0x640] ;  /* 0x0001900000107ab9 */ /* 0x000fe20000000a00 */
[----:B------:R-:W-:Y:S01]  /*10990*/  ULDC UR10, c[0x0][0x608] ;  /* 0x00018200000a7ab9 */ /* 0x000fe20000000800 */
[----:B------:R-:W-:Y:S01]  /*109a0*/  IMAD.X R2, RZ, RZ, ~R2, P1 ;  /* 0x000000ffff027224 */ /* 0x000fe200008e0e02 */
[----:B------:R-:W-:-:S03]  /*109b0*/  ISETP.NE.U32.AND P1, PT, RZ, UR16, PT ;  /* 0x00000010ff007c0c */ /* 0x000fc6000bf25070 */
[----:B------:R-:W-:Y:S01]  /*109c0*/  IMAD R4, R2, UR8, RZ ;  /* 0x0000000802047c24 */ /* 0x000fe2000f8e02ff */
[----:B------:R-:W0:Y:S01]  /*109d0*/  LDC R15, c[0x0][0x148] ;  /* 0x00005200ff0f7b82 */ /* 0x000e220000000800 */
[----:B------:R-:W-:Y:S01]  /*109e0*/  IMAD.MOV.U32 R2, RZ, RZ, R13 ;  /* 0x000000ffff027224 */ /* 0x000fe200078e000d */
[----:B------:R-:W-:-:S03]  /*109f0*/  ISETP.NE.AND.EX P1, PT, RZ, UR17, PT, P1 ;  /* 0x00000011ff007c0c */ /* 0x000fc6000bf25310 */
[----:B------:R-:W-:Y:S01]  /*10a00*/  IMAD.WIDE.U32 R2, R5, UR8, R2 ;  /* 0x0000000805027c25 */ /* 0x000fe2000f8e0002 */
[----:B------:R-:W-:-:S03]  /*10a10*/  ULDC UR8, c[0x0][0x150] ;  /* 0x0000540000087ab9 */ /* 0x000fc60000000800 */
[----:B------:R-:W-:Y:S01]  /*10a20*/  FMUL R6, R6, UR8 ;  /* 0x0000000806067c20 */ /* 0x000fe20008400000 */
[----:B------:R-:W-:Y:S01]  /*10a30*/  IMAD R5, R5, UR9, R4 ;  /* 0x0000000905057c24 */ /* 0x000fe2000f8e0204 */
[----:B------:R-:W-:Y:S01]  /*10a40*/  ULDC UR8, c[0x0][0x618] ;  /* 0x0001860000087ab9 */ /* 0x000fe20000000800 */
[----:B------:R-:W-:Y:S02]  /*10a50*/  ULDC UR9, c[0x0][0x154] ;  /* 0x0000550000097ab9 */ /* 0x000fe40000000800 */
[----:B------:R-:W-:Y:S01]  /*10a60*/  IMAD.IADD R3, R3, 0x1, R5 ;  /* 0x0000000103037824 */ /* 0x000fe200078e0205 */
[----:B------:R-:W3:Y:S04]  /*10a70*/  F2I.U32.TRUNC.NTZ R6, R6 ;  /* 0x0000000600067305 */ /* 0x000ee8000020f000 */
[----:B------:R-:W-:-:S02]  /*10a80*/  SHF.R.U64 R13, R2, UR8, R3 ;  /* 0x00000008020d7c19 */ /* 0x000fc40008001203 */
[----:B-1----:R-:W-:-:S05]  /*10a90*/  I2FP.F32.U32 R2, R10 ;  /* 0x0000000a00027245 */ /* 0x002fca0000201000 */
[----:B------:R-:W-:Y:S01]  /*10aa0*/  FMUL R4, R2, UR9 ;  /* 0x0000000902047c20 */ /* 0x000fe20008400000 */
[----:B------:R-:W-:Y:S01]  /*10ab0*/  SHF.R.U32.HI R2, RZ, UR8, R3 ;  /* 0x00000008ff027c19 */ /* 0x000fe20008011603 */
[----:B------:R-:W-:Y:S02]  /*10ac0*/  ULDC UR8, c[0x0][0x658] ;  /* 0x0001960000087ab9 */ /* 0x000fe40000000800 */
[----:B------:R1:W4:Y:S01]  /*10ad0*/  F2I.U32.TRUNC.NTZ R18, R4 ;  /* 0x0000000400127305 */ /* 0x000322000020f000 */
[----:B------:R-:W-:Y:S01]  /*10ae0*/  SHF.R.U64 R16, R13, UR10, R2 ;  /* 0x0000000a0d107c19 */ /* 0x000fe20008001202 */
[----:B---3--:R-:W-:Y:S01]  /*10af0*/  IMAD.MOV R6, RZ, RZ, -R6 ;  /* 0x000000ffff067224 */ /* 0x008fe200078e0a06 */
[----:B------:R-:W-:-:S03]  /*10b00*/  SHF.R.U32.HI R3, RZ, UR10, R2 ;  /* 0x0000000aff037c19 */ /* 0x000fc60008011602 */
[----:B--2---:R-:W-:Y:S01]  /*10b10*/  IMAD R19, R7, R6, R12 ;  /* 0x0000000607137224 */ /* 0x004fe200078e020c */
[--C-:B------:R-:W-:Y:S02]  /*10b20*/  SHF.R.U64 R14, R16, UR8, R3.reuse ;  /* 0x00000008100e7c19 */ /* 0x100fe40008001203 */
[----:B------:R-:W-:-:S03]  /*10b30*/  SHF.R.U32.HI R3, RZ, UR8, R3 ;  /* 0x00000008ff037c19 */ /* 0x000fc60008011603 */
[----:B------:R-:W-:Y:S01]  /*10b40*/  IMAD.MOV.U32 R2, RZ, RZ, R14 ;  /* 0x000000ffff027224 */ /* 0x000fe200078e000e */
[----:B-1--4-:R-:W-:Y:S06]  /*10b50*/  @!P1 BRA `(.L_x_276) ;  /* 0x0000000000289947 */ /* 0x012fec0003800000 */
        /* <DEDUP_REMOVED lines=10> */
.L_x_276:
[----:B------:R-:W-:Y:S01]  /*10c00*/  ULDC UR8, c[0x0][0x648] ;  /* 0x0001920000087ab9 */ /* 0x000fe20000000800 */
[----:B------:R-:W-:Y:S01]  /*10c10*/  IMAD.MOV R18, RZ, RZ, -R18 ;  /* 0x000000ffff127224 */ /* 0x000fe200078e0a12 */
[----:B------:R-:W-:Y:S01]  /*10c20*/  SHF.R.U64 R3, R2, UR8, R3 ;  /* 0x0000000802037c19 */ /* 0x000fe20008001203 */
[----:B------:R-:W-:Y:S01]  /*10c30*/  ULDC UR8, c[0x0][0x638] ;  /* 0x00018e0000087ab9 */ /* 0x000fe20000000800 */
[----:B------:R-:W-:Y:S01]  /*10c40*/  LOP3.LUT R2, R16, UR6, RZ, 0xc0, !PT ;  /* 0x0000000610027c12 */ /* 0x000fe2000f8ec0ff */
[----:B0-----:R-:W-:Y:S01]  /*10c50*/  @P4 IMAD R19, R15, R18, R10 ;  /* 0x000000120f134224 */ /* 0x001fe200078e020a */
[----:B------:R-:W-:Y:S01]  /*10c60*/  LOP3.LUT R13, R13, UR4, RZ, 0xc0, !PT ;  /* 0x000000040d0d7c12 */ /* 0x000fe2000f8ec0ff */
[----:B------:R-:W-:Y:S01]  /*10c70*/  IMAD.MOV R5, RZ, RZ, -R3 ;  /* 0x000000ffff057224 */ /* 0x000fe200078e0a03 */
[----:B------:R-:W-:Y:S01]  /*10c80*/  ULDC UR9, c[0x0][0x610] ;  /* 0x0001840000097ab9 */ /* 0x000fe20000000800 */
[----:B------:R-:W-:Y:S02]  /*10c90*/  IMAD R2, R3, UR5, R2 ;  /* 0x0000000503027c24 */ /* 0x000fe4000f8e0202 */
[----:B------:R-:W-:Y:S01]  /*10ca0*/  IMAD R14, R5, UR8, R14 ;  /* 0x00000008050e7c24 */ /* 0x000fe2000f8e020e */
[----:B------:R-:W-:Y:S01]  /*10cb0*/  ULDC UR8, c[0x0][0x600] ;  /* 0x0001800000087ab9 */ /* 0x000fe20000000800 */
[----:B------:R-:W-:-:S02]  /*10cc0*/  IMAD R5, R2, UR9, R19 ;  /* 0x0000000902057c24 */ /* 0x000fc4000f8e0213 */
[----:B------:R-:W-:Y:S02]  /*10cd0*/  IMAD R14, R14, UR8, R13 ;  /* 0x000000080e0e7c24 */ /* 0x000fe4000f8e020d */
[----:B------:R-:W-:-:S03]  /*10ce0*/  IMAD.MOV.U32 R2, RZ, RZ, 0x1 ;  /* 0x00000001ff027424 */ /* 0x000fc600078e00ff */
[----:B------:R-:W-:Y:S02]  /*10cf0*/  SEL R6, R14, R5, !P4 ;  /* 0x000000050e067207 */ /* 0x000fe40006000000 */
[----:B------:R-:W-:-:S07]  /*10d00*/  SEL R5, R5, R14, !P4 ;  /* 0x0000000e05057207 */ /* 0x000fce0006000000 */
.L_x_274:
[----:B------:R-:W-:Y:S05]  /*10d10*/  BSYNC B1 ;  /* 0x0000000000017941 */ /* 0x000fea0003800000 */
.L_x_273:
[----:B------:R-:W-:-:S13]  /*10d20*/  LOP3.LUT P1, RZ, R2, 0xff, RZ, 0xc0, !PT ;  /* 0x000000ff02ff7812 */ /* 0x000fda000782c0ff */
[----:B------:R-:W-:Y:S05]  /*10d30*/  @P1 BRA `(.L_x_277) ;  /* 0xfffffff000fc1947 */ /* 0x000fea000383ffff */
[----:B------:R-:W-:Y:S05]  /*10d40*/  BSYNC B0 ;  /* 0x0000000000007941 */ /* 0x000fea0003800000 */
.L_x_265:
[----:B------:R-:W-:-:S03]  /*10d50*/  UMOV UR8, 0xffffffff ;  /* 0xffffffff00087882 */ /* 0x000fc60000000000 */
[----:B------:R-:W-:Y:S05]  /*10d60*/  BRA.DIV UR8, `(.L_x_278) ;  /* 0x0000000208d87947 */ /* 0x000fea000b800000 */
[----:B------:R-:W-:-:S13]  /*10d70*/  ELECT P0, URZ, PT ;  /* 0x00000000003f782f */ /* 0x000fda0003800000 */
.L_x_290:
[----:B------:R-:W-:Y:S04]  /*10d80*/  BSSY B0, `(.L_x_279) ;  /* 0x000001a000007945 */ /* 0x000fe80003800000 */
[----:B------:R-:W-:Y:S05]  /*10d90*/  @!P0 BRA `(.L_x_280) ;  /* 0x0000000000608947 */ /* 0x000fea0003800000 */
[----:B------:R-:W-:-:S04]  /*10da0*/  ULOP3.LUT UR8, UR7, 0x2, URZ, 0xfc, !UPT ;  /* 0x0000000207087892 */ /* 0x000fc8000f8efc3f */
[----:B------:R-:W-:-:S06]  /*10db0*/  UISETP.NE.AND UP0, UPT, UR8, 0x3, UPT ;  /* 0x000000030800788c */ /* 0x000fcc000bf05270 */
[----:B------:R-:W-:-:S13]  /*10dc0*/  PLOP3.LUT P0, PT, PT, PT, UP0, 0x80, 0x0 ;  /* 0x000000000000781c */ /* 0x000fda0003f0f008 */
[----:B------:R-:W-:Y:S05]  /*10dd0*/  @!P0 BRA `(.L_x_281) ;  /* 0x0000000000048947 */ /* 0x000fea0003800000 */
[----:B------:R-:W-:Y:S01]  /*10de0*/  BPT.TRAP 0x1 ;  /* 0x000000040000795c */ /* 0x000fe20000300000 */
.L_x_281:
[----:B------:R-:W0:Y:S01]  /*10df0*/  S2R R3, SR_CgaCtaId ;  /* 0x0000000000037919 */ /* 0x000e220000008800 */
[----:B------:R-:W-:-:S04]  /*10e00*/  MOV R2, 0x400 ;  /* 0x0000040000027802 */ /* 0x000fc80000000f00 */
[----:B0-----:R-:W-:Y:S02]  /*10e10*/  LEA R3, R3, R2, 0x18 ;  /* 0x0000000203037211 */ /* 0x001fe400078ec0ff */
[----:B------:R-:W-:-:S03]  /*10e20*/  SHF.L.U32 R2, R0, 0x1f, RZ ;  /* 0x0000001f00027819 */ /* 0x000fc600000006ff */
[----:B------:R-:W-:-:S04]  /*10e30*/  VIADD R3, R3, 0x10 ;  /* 0x0000001003037836 */ /* 0x000fc80000000000 */
[C---:B------:R-:W-:Y:S02]  /*10e40*/  IMAD R7, R8.reuse, 0x8, R3 ;  /* 0x0000000808077824 */ /* 0x040fe400078e0203 */
[----:B------:R-:W-:Y:S02]  /*10e50*/  VIADD R8, R8, 0x1 ;  /* 0x0000000108087836 */ /* 0x000fe40000000000 */
[----:B------:R-:W0:Y:S03]  /*10e60*/  SYNCS.PHASECHK.TRANS64.TRYWAIT P0, [R7+URZ], R2 ;  /* 0x00000002070075a7 */ /* 0x000e26000800017f */
[----:B------:R-:W-:-:S04]  /*10e70*/  ISETP.NE.AND P1, PT, R8, 0x2, PT ;  /* 0x000000020800780c */ /* 0x000fc80003f25270 */
[----:B------:R-:W-:Y:S02]  /*10e80*/  SEL R5, RZ, 0x1, P1 ;  /* 0x00000001ff057807 */ /* 0x000fe40000800000 */
[----:B------:R-:W-:Y:S02]  /*10e90*/  SEL R8, R8, RZ, P1 ;  /* 0x000000ff08087207 */ /* 0x000fe40000800000 */
[----:B------:R-:W-:Y:S01]  /*10ea0*/  LOP3.LUT R0, R0, R5, RZ, 0x3c, !PT ;  /* 0x0000000500007212 */ /* 0x000fe200078e3cff */
[----:B0-----:R-:W-:Y:S06]  /*10eb0*/  @!P0 BRA `(.L_x_282) ;  /* 0x0000000000a88947 */ /* 0x001fec0003800000 */
.L_x_291:
[----:B------:R-:W-:Y:S01]  /*10ec0*/  IMAD R3, R8, 0x8, R3 ;  /* 0x0000000808037824 */ /* 0x000fe200078e0203 */
[----:B------:R-:W-:-:S07]  /*10ed0*/  SHF.L.U32 R0, R0, 0x1f, RZ ;  /* 0x0000001f00007819 */ /* 0x000fce00000006ff */
.L_x_283:
[----:B-1----:R1:W2:Y:S02]  /*10ee0*/  SYNCS.PHASECHK.TRANS64.TRYWAIT P0, [R3+URZ], R0 ;  /* 0x00000000030075a7 */ /* 0x0022a4000800017f */
[----:B--2---:R-:W-:Y:S05]  /*10ef0*/  @!P0 NANOSLEEP.SYNCS 0x989680 ;  /* 0x009896800000895d */ /* 0x004fea0003900000 */
[----:B------:R-:W2:Y:S02]  /*10f00*/  @!P0 SYNCS.PHASECHK.TRANS64 P0, [R3+URZ], R0 ;  /* 0x00000000030085a7 */ /* 0x000ea4000800007f */
[----:B--2---:R-:W-:Y:S05]  /*10f10*/  @!P0 BRA `(.L_x_283) ;  /* 0xfffffffc00f08947 */ /* 0x004fea000383ffff */
.L_x_280:
[----:B------:R-:W-:Y:S05]  /*10f20*/  BSYNC B0 ;  /* 0x0000000000007941 */ /* 0x000fea0003800000 */
.L_x_279:
[----:B------:R-:W-:Y:S05]  /*10f30*/  EXIT ;  /* 0x000000000000794d */ /* 0x000fea0003800000 */
.L_x_17:
[----:B-1----:R-:W-:-:S04]  /*10f40*/  IMAD.U32 R3, RZ, RZ, UR12 ;  /* 0x0000000cff037e24 */ /* 0x002fc8000f8e00ff */
[----:B------:R1:W2:Y:S03]  /*10f50*/  SYNCS.PHASECHK.TRANS64.TRYWAIT P0, [R3+URZ], R0 ;  /* 0x00000000030075a7 */ /* 0x0002a6000800017f */
[----:B--2---:R-:W-:Y:S05]  /*10f60*/  @!P0 NANOSLEEP.SYNCS 0x989680 ;  /* 0x009896800000895d */ /* 0x004fea0003900000 */
[----:B------:R-:W2:Y:S02]  /*10f70*/  @!P0 SYNCS.PHASECHK.TRANS64 P0, [R3+URZ], R0 ;  /* 0x00000000030085a7 */ /* 0x000ea4000800007f */
[----:B--2---:R-:W-:Y:S05]  /*10f80*/  @!P0 BRA `(.L_x_17) ;  /* 0xfffffffc00ec8947 */ /* 0x004fea000383ffff */
[----:B------:R-:W-:Y:S05]  /*10f90*/  BRA `(.L_x_16) ;  /* 0xffffff08006c7947 */ /* 0x000fea000383ffff */
.L_x_23:
[----:B-1----:R-:W-:-:S04]  /*10fa0*/  IMAD.U32 R226, RZ, RZ, UR14 ;  /* 0x0000000effe27e24 */ /* 0x002fc8000f8e00ff */
[----:B------:R1:W2:Y:S03]  /*10fb0*/  SYNCS.PHASECHK.TRANS64.TRYWAIT P0, [R226+URZ], R225 ;  /* 0x000000e1e20075a7 */ /* 0x0002a6000800017f */
[----:B--2---:R-:W-:Y:S05]  /*10fc0*/  @!P0 NANOSLEEP.SYNCS 0x989680 ;  /* 0x009896800000895d */ /* 0x004fea0003900000 */
[----:B------:R-:W2:Y:S02]  /*10fd0*/  @!P0 SYNCS.PHASECHK.TRANS64 P0, [R226+URZ], R225 ;  /* 0x000000e1e20085a7 */ /* 0x000ea4000800007f */
[----:B--2---:R-:W-:Y:S05]  /*10fe0*/  @!P0 BRA `(.L_x_23) ;  /* 0xfffffffc00ec8947 */ /* 0x004fea000383ffff */
[----:B------:R-:W-:Y:S05]  /*10ff0*/  BRA `(.L_x_22) ;  /* 0xffffff3000f87947 */ /* 0x000fea000383ffff */
.L_x_266:
[----:B------:R-:W-:Y:S01]  /*11000*/  BSSY B1, `(.L_x_284) ;  /* 0x0000006000017945 */ /* 0x000fe20003800000 */
[----:B------:R-:W-:-:S07]  /*11010*/  IMAD.MOV.U32 R2, RZ, RZ, -0x1 ;  /* 0xffffffffff027424 */ /* 0x000fce00078e00ff */
[----:B------:R-:W-:Y:S05]  /*11020*/  WARPSYNC.COLLECTIVE R2, `(.L_x_285) ;  /* 0x00000000020c7348 */ /* 0x000fea0003c00000 */
[----:B------:R-:W-:Y:S02]  /*11030*/  ELECT P1, UR62, PT ;  /* 0x00000000003e782f */ /* 0x000fe40003820000 */
[----:B------:R-:W-:Y:S01]  /*11040*/  MOV R2, UR62 ;  /* 0x0000003e00027c02 */ /* 0x000fe20008000f00 */
[----:B------:R-:W-:Y:S10]  /*11050*/  ENDCOLLECTIVE ;  /* 0x000000000000791b */ /* 0x000ff40003800000 */
.L_x_285:
[----:B------:R-:W-:Y:S05]  /*11060*/  BSYNC B1 ;  /* 0x0000000000017941 */ /* 0x000fea0003800000 */
.L_x_284:
[----:B------:R-:W-:Y:S05]  /*11070*/  BRA `(.L_x_286) ;  /* 0xfffffff000387947 */ /* 0x000fea000383ffff */
.L_x_269:
[----:B-1----:R1:W2:Y:S02]  /*11080*/  SYNCS.PHASECHK.TRANS64.TRYWAIT P1, [R13+URZ+0x10], R4 ;  /* 0x000010040d0075a7 */ /* 0x0022a4000802017f */
[----:B--2---:R-:W-:Y:S05]  /*11090*/  @!P1 NANOSLEEP.SYNCS 0x989680 ;  /* 0x009896800000995d */ /* 0x004fea0003900000 */
[----:B------:R-:W2:Y:S02]  /*110a0*/  @!P1 SYNCS.PHASECHK.TRANS64 P1, [R13+URZ+0x10], R4 ;  /* 0x000010040d0095a7 */ /* 0x000ea4000802007f */
[----:B--2---:R-:W-:Y:S05]  /*110b0*/  @!P1 BRA `(.L_x_269) ;  /* 0xfffffffc00f09947 */ /* 0x004fea000383ffff */
[----:B------:R-:W-:Y:S05]  /*110c0*/  BRA `(.L_x_287) ;  /* 0xfffffff0006c7947 */ /* 0x000fea000383ffff */
.L_x_278:
[----:B------:R-:W-:Y:S01]  /*110d0*/  BSSY B0, `(.L_x_288) ;  /* 0x0000006000007945 */ /* 0x000fe20003800000 */
[----:B------:R-:W-:-:S07]  /*110e0*/  IMAD.MOV.U32 R2, RZ, RZ, -0x1 ;  /* 0xffffffffff027424 */ /* 0x000fce00078e00ff */
[----:B------:R-:W-:Y:S05]  /*110f0*/  WARPSYNC.COLLECTIVE R2, `(.L_x_289) ;  /* 0x00000000020c7348 */ /* 0x000fea0003c00000 */
[----:B------:R-:W-:Y:S02]  /*11100*/  ELECT P1, UR62, PT ;  /* 0x00000000003e782f */ /* 0x000fe40003820000 */
[----:B------:R-:W-:Y:S01]  /*11110*/  MOV R2, UR62 ;  /* 0x0000003e00027c02 */ /* 0x000fe20008000f00 */
[----:B------:R-:W-:Y:S10]  /*11120*/  ENDCOLLECTIVE ;  /* 0x000000000000791b */ /* 0x000ff40003800000 */
.L_x_289:
[----:B------:R-:W-:Y:S05]  /*11130*/  BSYNC B0 ;  /* 0x0000000000007941 */ /* 0x000fea0003800000 */
.L_x_288:
[----:B------:R-:W-:Y:S01]  /*11140*/  PLOP3.LUT P0, PT, P1, PT, PT, 0x80, 0x0 ;  /* 0x000000000000781c */ /* 0x000fe20000f0f070 */
[----:B------:R-:W-:-:S12]  /*11150*/  BRA `(.L_x_290) ;  /* 0xfffffffc00087947 */ /* 0x000fd8000383ffff */
.L_x_282:
[----:B0-----:R0:W1:Y:S02]  /*11160*/  SYNCS.PHASECHK.TRANS64.TRYWAIT P0, [R7+URZ], R2 ;  /* 0x00000002070075a7 */ /* 0x001064000800017f */
[----:B-1----:R-:W-:Y:S05]  /*11170*/  @!P0 NANOSLEEP.SYNCS 0x989680 ;  /* 0x009896800000895d */ /* 0x002fea0003900000 */
[----:B------:R-:W1:Y:S02]  /*11180*/  @!P0 SYNCS.PHASECHK.TRANS64 P0, [R7+URZ], R2 ;  /* 0x00000002070085a7 */ /* 0x000e64000800007f */
[----:B-1----:R-:W-:Y:S05]  /*11190*/  @!P0 BRA `(.L_x_282) ;  /* 0xfffffffc00f08947 */ /* 0x002fea000383ffff */
[----:B------:R-:W-:Y:S05]  /*111a0*/  BRA `(.L_x_291) ;  /* 0xfffffffc00447947 */ /* 0x000fea000383ffff */
.L_x_292:
[----:B------:R-:W-:-:S00]  /*111b0*/  BRA `(.L_x_292) ;  /* 0xfffffffc00fc7947 */ /* 0x000fc0000383ffff */
[----:B------:R-:W-:-:S00]  /*111c0*/  NOP ;  /* 0x0000000000007918 */ /* 0x000fc00000000000 */
        /* <DEDUP_REMOVED lines=11> */
.L_x_293:


//--------------------- .nv.shared._ZN7cutlass13device_kernelINS_4gemm6kernel13GemmUniversalIN4cute5tupleIJiiiiEEENS1_10collective13CollectiveMmaINS1_37MainloopSm90TmaGmmaWarpSpecializedFP8ILi2ENS5_IJNS4_1CILi1EEESB_SB_EEENS1_35KernelTmaWarpSpecializedCooperativeEEENS5_IJNSA_ILi256EEENSA_ILi112EEESF_EEENS_12float_e4m3_tENS5_IJlSB_lEEESI_SJ_NS4_8TiledMMAINS4_8MMA_AtomIJNS4_4SM904GMMA30MMA_64x16x32_F32E4M3E4M3_SS_TNILNSN_7ScaleInE1ELSP_1EEEEEENS4_6LayoutINS5_IJNSA_ILi2EEESB_SB_EEENS5_IJSB_NSA_ILi0EEESV_EEEEENS5_IJNS4_10UnderscoreESY_SY_EEEEENS4_13SM90_TMA_LOADENS4_14ComposedLayoutINS4_7SwizzleILi3ELi4ELi3EEENS4_18smem_ptr_flag_bitsILi8EEENSS_INS5_IJNSA_ILi8EEENSA_ILi128EEEEEENS5_IJS18_SB_EEEEEEEvNS4_8identityES11_S1C_vS1D_EENS_8epilogue10collective6detail29Sm90TmaWarpSpecializedAdapterINS1G_15DefaultEpilogueISI_SJ_SJ_NS1F_6thread17LinearCombinationISI_Li1EffLNS1K_9ScaleType4KindE0ELNS_15FloatRoundStyleE2ESI_EENS1_15EpilogueDefaultEEEEEvvEEEEvNT_6ParamsE --------------------------
	.section	.nv.shared._ZN7cutlass13device_kernelINS_4gemm6kernel13GemmUniversalIN4cute5tupleIJiiiiEEENS1_10collective13CollectiveMmaINS1_37MainloopSm90TmaGmmaWarpSpecializedFP8ILi2ENS5_IJNS4_1CILi1EEESB_SB_EEENS1_35KernelTmaWarpSpecializedCooperativeEEENS5_IJNSA_ILi256EEENSA_ILi112EEESF_EEENS_12float_e4m3_tENS5_IJlSB_lEEESI_SJ_NS4_8TiledMMAINS4_8MMA_AtomIJNS4_4SM904GMMA30MMA_64x16x32_F32E4M3E4M3_SS_TNILNSN_7ScaleInE1ELSP_1EEEEEENS4_6LayoutINS5_IJNSA_ILi2EEESB_SB_EEENS5_IJSB_NSA_ILi0EEESV_EEEEENS5_IJNS4_10UnderscoreESY_SY_EEEEENS4_13SM90_TMA_LOADENS4_14ComposedLayoutINS4_7SwizzleILi3ELi4ELi3EEENS4_18smem_ptr_flag_bitsILi8EEENSS_INS5_IJNSA_ILi8EEENSA_ILi128EEEEEENS5_IJS18_SB_EEEEEEEvNS4_8identityES11_S1C_vS1D_EENS_8epilogue10collective6detail29Sm90TmaWarpSpecializedAdapterINS1G_15DefaultEpilogueISI_SJ_SJ_NS1F_6thread17LinearCombinationISI_Li1EffLNS1K_9ScaleType4KindE0ELNS_15FloatRoundStyleE2ESI_EENS1_15EpilogueDefaultEEEEEvvEEEEvNT_6ParamsE,"aw",@nobits
	.sectionflags	@""
	.align	16
	.zero		1024


//--------------------- .nv.shared.reserved.0     --------------------------
	.section	.nv.shared.reserved.0,"aw",@nobits
	.weak		__nv_reservedSMEM_offset_0_alias
	.size		__nv_reservedSMEM_offset_0_alias, 0, 0
	.other		__nv_reservedSMEM_offset_0_alias,@"STO_CUDA_RESERVED_SHARED STV_DEFAULT"
__nv_reservedSMEM_offset_0_alias:
	.zero		0


//--------------------- .nv.global                --------------------------
	.section	.nv.global,"aw",@nobits
.nv.global:
	.type		_ZN40_INTERNAL_51f448cd_4_k_cu_20875c9b_157984cute1_E,@object
	.size		_ZN40_INTERNAL_51f448cd_4_k_cu_20875c9b_157984cute1_E,(_ZN40_INTERNAL_51f448cd_4_k_cu_20875c9b_157984cuda3std3__45__cpo6cbeginE - _ZN40_INTERNAL_51f448cd_4_k_cu_20875c9b_157984cute1_E)
_ZN40_INTERNAL_51f448cd_4_k_cu_20875c9b_157984cute1_E:
	.zero		1
	.type		_ZN40_INTERNAL_51f448cd_4_k_cu_20875c9b_157984cuda3std3__45__cpo6cbeginE,@object
	.size		_ZN40_INTERNAL_51f448cd_4_k_cu_20875c9b_157984cuda3std3__45__cpo6cbeginE,(_ZN40_INTERNAL_51f448cd_4_k_cu_20875c9b_157984cuda3std3__48in_placeE - _ZN40_INTERNAL_51f448cd_4_k_cu_20875c9b_157984cuda3std3__45__cpo6cbeginE)
_ZN40_INTERNAL_51f448cd_4_k_cu_20875c9b_157984cuda3std3__45__cpo6cbeginE:
	.zero		1
	.type		_ZN40_INTERNAL_51f448cd_4_k_cu_20875c9b_157984cuda3std3__48in_placeE,@object
	.size		_ZN40_INTERNAL_51f448cd_4_k_cu_20875c9b_157984cuda3std3__48in_placeE,(_ZN40_INTERNAL_51f448cd_4_k_cu_20875c9b_157984cuda3std6ranges3__45__cpo9iter_moveE - _ZN40_INTERNAL_51f448cd_4_k_cu_20875c9b_157984cuda3std3__48in_placeE)
_ZN40_INTERNAL_51f448cd_4_k_cu_20875c9b_157984cuda3std3__48in_placeE:
	.zero		1
	.type		_ZN40_INTERNAL_51f448cd_4_k_cu_20875c9b_157984cuda3std6ranges3__45__cpo9iter_moveE,@object
	.size		_ZN40_INTERNAL_51f448cd_4_k_cu_20875c9b_157984cuda3std6ranges3__45__cpo9iter_moveE,(_ZN40_INTERNAL_51f448cd_4_k_cu_20875c9b_157984cuda3std3__45__cpo5beginE - _ZN40_INTERNAL_51f448cd_4_k_cu_20875c9b_157984cuda3std6ranges3__45__cpo9iter_moveE)
_ZN40_INTERNAL_51f448cd_4_k_cu_20875c9b_157984cuda3std6ranges3__45__cpo9iter_moveE:
	.zero		1
	.type		_ZN40_INTERNAL_51f448cd_4_k_cu_20875c9b_157984cuda3std3__45__cpo5beginE,@object
	.size		_ZN40_INTERNAL_51f448cd_4_k_cu_20875c9b_157984cuda3std3__45__cpo5beginE,(_ZN40_INTERNAL_51f448cd_4_k_cu_20875c9b_157984cuda3std3__442_GLOBAL__N__51f448cd_4_k_cu_20875c9b_157986ignoreE - _ZN40_INTERNAL_51f448cd_4_k_cu_20875c9b_157984cuda3std3__45__cpo5beginE)
_ZN40_INTERNAL_51f448cd_4_k_cu_20875c9b_157984cuda3std3__45__cpo5beginE:
	.zero		1
	.type		_ZN40_INTERNAL_51f448cd_4_k_cu_20875c9b_157984cuda3std3__442_GLOBAL__N__51f448cd_4_k_cu_20875c9b_157986ignoreE,@object
	.size		_ZN40_INTERNAL_51f448cd_4_k_cu_20875c9b_157984cuda3std3__442_GLOBAL__N__51f448cd_4_k_cu_20875c9b_157986ignoreE,(_ZN40_INTERNAL_51f448cd_4_k_cu_20875c9b_157984cute7productE - _ZN40_INTERNAL_51f448cd_4_k_cu_20875c9b_157984cuda3std3__442_GLOBAL__N__51f448cd_4_k_cu_20875c9b_157986ignoreE)
_ZN40_INTERNAL_51f448cd_4_k_cu_20875c9b_157984cuda3std3__442_GLOBAL__N__51f448cd_4_k_cu_20875c9b_157986ignoreE:
	.zero		1
	.type		_ZN40_INTERNAL_51f448cd_4_k_cu_20875c9b_157984cute7productE,@object
	.size		_ZN40_INTERNAL_51f448cd_4_k_cu_20875c9b_157984cute7productE,(_ZN40_INTERNAL_51f448cd_4_k_cu_20875c9b_157984cuda3std3__45__cpo3endE - _ZN40_INTERNAL_51f448cd_4_k_cu_20875c9b_157984cute7productE)
_ZN40_INTERNAL_51f448cd_4_k_cu_20875c9b_157984cute7productE:
	.zero		1
	.type		_ZN40_INTERNAL_51f448cd_4_k_cu_20875c9b_157984cuda3std3__45__cpo3endE,@object
	.size		_ZN40_INTERNAL_51f448cd_4_k_cu_20875c9b_157984cuda3std3__45__cpo3endE,(_ZN40_INTERNAL_51f448cd_4_k_cu_20875c9b_157984cuda3std3__419piecewise_constructE - _ZN40_INTERNAL_51f448cd_4_k_cu_20875c9b_157984cuda3std3__45__cpo3endE)
_ZN40_INTERNAL_51f448cd_4_k_cu_20875c9b_157984cuda3std3__45__cpo3endE:
	.zero		1
	.type		_ZN40_INTERNAL_51f448cd_4_k_cu_20875c9b_157984cuda3std3__419piecewise_constructE,@object
	.size		_ZN40_INTERNAL_51f448cd_4_k_cu_20875c9b_157984cuda3std3__419piecewise_constructE,(_ZN40_INTERNAL_51f448cd_4_k_cu_20875c9b_157984cuda3std3__45__cpo4cendE - _ZN40_INTERNAL_51f448cd_4_k_cu_20875c9b_157984cuda3std3__419piecewise_constructE)
_ZN40_INTERNAL_51f448cd_4_k_cu_20875c9b_157984cuda3std3__419piecewise_constructE:
	.zero		1
	.type		_ZN40_INTERNAL_51f448cd_4_k_cu_20875c9b_157984cuda3std3__45__cpo4cendE,@object
	.size		_ZN40_INTERNAL_51f448cd_4_k_cu_20875c9b_157984cuda3std3__45__cpo4cendE,(_ZN40_INTERNAL_51f448cd_4_k_cu_20875c9b_157984cuda3std6ranges3__45__cpo4swapE - _ZN40_INTERNAL_51f448cd_4_k_cu_20875c9b_157984cuda3std3__45__cpo4cendE)
_ZN40_INTERNAL_51f448cd_4_k_cu_20875c9b_157984cuda3std3__45__cpo4cendE:
	.zero		1
	.type		_ZN40_INTERNAL_51f448cd_4_k_cu_20875c9b_157984cuda3std6ranges3__45__cpo4swapE,@object
	.size		_ZN40_INTERNAL_51f448cd_4_k_cu_20875c9b_157984cuda3std6ranges3__45__cpo4swapE,(.L_7 - _ZN40_INTERNAL_51f448cd_4_k_cu_20875c9b_157984cuda3std6ranges3__45__cpo4swapE)
_ZN40_INTERNAL_51f448cd_4_k_cu_20875c9b_157984cuda3std6ranges3__45__cpo4swapE:
	.zero		1
.L_7:


//--------------------- .nv.constant0._ZN7cutlass13device_kernelINS_4gemm6kernel13GemmUniversalIN4cute5tupleIJiiiiEEENS1_10collective13CollectiveMmaINS1_37MainloopSm90TmaGmmaWarpSpecializedFP8ILi2ENS5_IJNS4_1CILi1EEESB_SB_EEENS1_35KernelTmaWarpSpecializedCooperativeEEENS5_IJNSA_ILi256EEENSA_ILi112EEESF_EEENS_12float_e4m3_tENS5_IJlSB_lEEESI_SJ_NS4_8TiledMMAINS4_8MMA_AtomIJNS4_4SM904GMMA30MMA_64x16x32_F32E4M3E4M3_SS_TNILNSN_7ScaleInE1ELSP_1EEEEEENS4_6LayoutINS5_IJNSA_ILi2EEESB_SB_EEENS5_IJSB_NSA_ILi0EEESV_EEEEENS5_IJNS4_10UnderscoreESY_SY_EEEEENS4_13SM90_TMA_LOADENS4_14ComposedLayoutINS4_7SwizzleILi3ELi4ELi3EEENS4_18smem_ptr_flag_bitsILi8EEENSS_INS5_IJNSA_ILi8EEENSA_ILi128EEEEEENS5_IJS18_SB_EEEEEEEvNS4_8identityES11_S1C_vS1D_EENS_8epilogue10collective6detail29Sm90TmaWarpSpecializedAdapterINS1G_15DefaultEpilogueISI_SJ_SJ_NS1F_6thread17LinearCombinationISI_Li1EffLNS1K_9ScaleType4KindE0ELNS_15FloatRoundStyleE2ESI_EENS1_15EpilogueDefaultEEEEEvvEEEEvNT_6ParamsE --------------------------
	.section	.nv.constant0._ZN7cutlass13device_kernelINS_4gemm6kernel13GemmUniversalIN4cute5tupleIJiiiiEEENS1_10collective13CollectiveMmaINS1_37MainloopSm90TmaGmmaWarpSpecializedFP8ILi2ENS5_IJNS4_1CILi1EEESB_SB_EEENS1_35KernelTmaWarpSpecializedCooperativeEEENS5_IJNSA_ILi256EEENSA_ILi112EEESF_EEENS_12float_e4m3_tENS5_IJlSB_lEEESI_SJ_NS4_8TiledMMAINS4_8MMA_AtomIJNS4_4SM904GMMA30MMA_64x16x32_F32E4M3E4M3_SS_TNILNSN_7ScaleInE1ELSP_1EEEEEENS4_6LayoutINS5_IJNSA_ILi2EEESB_SB_EEENS5_IJSB_NSA_ILi0EEESV_EEEEENS5_IJNS4_10UnderscoreESY_SY_EEEEENS4_13SM90_TMA_LOADENS4_14ComposedLayoutINS4_7SwizzleILi3ELi4ELi3EEENS4_18smem_ptr_flag_bitsILi8EEENSS_INS5_IJNSA_ILi8EEENSA_ILi128EEEEEENS5_IJS18_SB_EEEEEEEvNS4_8identityES11_S1C_vS1D_EENS_8epilogue10collective6detail29Sm90TmaWarpSpecializedAdapterINS1G_15DefaultEpilogueISI_SJ_SJ_NS1F_6thread17LinearCombinationISI_Li1EffLNS1K_9ScaleType4KindE0ELNS_15FloatRoundStyleE2ESI_EENS1_15EpilogueDefaultEEEEEvvEEEEvNT_6ParamsE,"a",@progbits
	.sectionflags	@""
	.align	4
.nv.constant0._ZN7cutlass13device_kernelINS_4gemm6kernel13GemmUniversalIN4cute5tupleIJiiiiEEENS1_10collective13CollectiveMmaINS1_37MainloopSm90TmaGmmaWarpSpecializedFP8ILi2ENS5_IJNS4_1CILi1EEESB_SB_EEENS1_35KernelTmaWarpSpecializedCooperativeEEENS5_IJNSA_ILi256EEENSA_ILi112EEESF_EEENS_12float_e4m3_tENS5_IJlSB_lEEESI_SJ_NS4_8TiledMMAINS4_8MMA_AtomIJNS4_4SM904GMMA30MMA_64x16x32_F32E4M3E4M3_SS_TNILNSN_7ScaleInE1ELSP_1EEEEEENS4_6LayoutINS5_IJNSA_ILi2EEESB_SB_EEENS5_IJSB_NSA_ILi0EEESV_EEEEENS5_IJNS4_10UnderscoreESY_SY_EEEEENS4_13SM90_TMA_LOADENS4_14ComposedLayoutINS4_7SwizzleILi3ELi4ELi3EEENS4_18smem_ptr_flag_bitsILi8EEENSS_INS5_IJNSA_ILi8EEENSA_ILi128EEEEEENS5_IJS18_SB_EEEEEEEvNS4_8identityES11_S1C_vS1D_EENS_8epilogue10collective6detail29Sm90TmaWarpSpecializedAdapterINS1G_15DefaultEpilogueISI_SJ_SJ_NS1F_6thread17LinearCombinationISI_Li1EffLNS1K_9ScaleType4KindE0ELNS_15FloatRoundStyleE2ESI_EENS1_15EpilogueDefaultEEEEEvvEEEEvNT_6ParamsE:
	.zero		1664


//--------------------- SYMBOLS --------------------------

	.type		.nv.reservedSmem.offset0,@object
	.size		.nv.reservedSmem.offset0,0x4
